// auto-generated by cutlass_sweep.gemm — config: {"arch": "sm_90", "cluster_m": 1, "cluster_n": 1, "cublas_kernel_name": "sm90_xmma_gemm_f32f32_tf32f32_f32_tt_n_tilesize128x64x32_warpgroupsize1x1x1_execute_segment_k_off_kernel__5x_cublas", "dtype": "fp32", "dtype_b": "fp32", "dtype_c_cpp": "cutlass::tfloat32_t", "layout": "tt", "stages": 0, "tile_k": 32, "tile_m": 128, "tile_n": 64}
#include "cutlass/cutlass.h"
#include "cutlass/gemm/collective/collective_builder.hpp"
#include "cutlass/gemm/device/gemm_universal_adapter.h"
#include "cutlass/gemm/kernel/gemm_universal.hpp"
#include "cutlass/epilogue/collective/collective_builder.hpp"

using ElemA = float;
using ElemB = float;
using ElemCD = cutlass::tfloat32_t;
using Acc  = float;
using TileShape    = cute::Shape<cute::_128, cute::_64, cute::_32>;
using ClusterShape = cute::Shape<cute::_1, cute::_1, cute::_1>;

using CollectiveEpilogue = typename cutlass::epilogue::collective::CollectiveBuilder<
    cutlass::arch::Sm90, cutlass::arch::OpClassTensorOp,
    TileShape, ClusterShape,
    cutlass::epilogue::collective::EpilogueTileAuto,
    Acc, Acc,
    ElemCD, cutlass::layout::RowMajor, 128 / cutlass::sizeof_bits<ElemCD>::value,
    ElemCD, cutlass::layout::RowMajor, 128 / cutlass::sizeof_bits<ElemCD>::value,
    cutlass::epilogue::collective::EpilogueScheduleAuto
  >::CollectiveOp;

using CollectiveMainloop = typename cutlass::gemm::collective::CollectiveBuilder<
    cutlass::arch::Sm90, cutlass::arch::OpClassTensorOp,
    ElemA, cutlass::layout::ColumnMajor, 128 / cutlass::sizeof_bits<ElemA>::value,
    ElemB, cutlass::layout::ColumnMajor, 128 / cutlass::sizeof_bits<ElemB>::value,
    Acc,
    TileShape, ClusterShape,
    cutlass::gemm::collective::StageCountAutoCarveout<static_cast<int>(sizeof(typename CollectiveEpilogue::SharedStorage))>,
    cutlass::gemm::collective::KernelScheduleAuto
  >::CollectiveOp;

using GemmKernel = cutlass::gemm::kernel::GemmUniversal<
    cute::Shape<int,int,int,int>,
    CollectiveMainloop,
    CollectiveEpilogue
>;
using Gemm = cutlass::gemm::device::GemmUniversalAdapter<GemmKernel>;

// Force the device kernel symbol into the cubin without needing a host main.
auto* _anchor = &cutlass::device_kernel<GemmKernel>;


// ===== COMPILED SASS (sm_90a) =====

	.target	sm_90a

	.elftype	@"ET_EXEC"


//--------------------- .note.nv.tkinfo           --------------------------
	.section	.note.nv.tkinfo,"",@"SHT_NOTE"
	.sectionflags	@"SHF_NOTE_NV_TKINFO"
	.tkinfo
        /*0018*/ 	.word	0x00000002
        /*0030*/ 	.string	""
        /*0030*/ 	.string	"ptxas"
        /*0030*/ 	.string	"Cuda compilation tools, release 13.0, V13.0.88"
        /*0030*/ 	.string	"Build cuda_13.0.r13.0/compiler.36424714_0"
        /*0030*/ 	.string	"-arch sm_90a -m 64 "



//--------------------- .note.nv.cuinfo           --------------------------
	.section	.note.nv.cuinfo,"",@"SHT_NOTE"
	.sectionflags	@"SHF_NOTE_NV_CUINFO"
        /*0018*/ 	.short	0x0002
        /*001a*/ 	.short	0x005a
        /*001c*/ 	.short	0x0082
	.zero		2


//--------------------- .nv.info                  --------------------------
	.section	.nv.info,"",@"SHT_CUDA_INFO"
	.align	4


	//----- nvinfo : EIATTR_REGCOUNT
	.align		4
        /*0000*/ 	.byte	0x04, 0x2f
        /*0002*/ 	.short	(.L_16 - .L_15)
	.align		4
.L_15:
        /*0004*/ 	.word	index@(_ZN7cutlass13device_kernelINS_4gemm6kernel13GemmUniversalIN4cute5tupleIJiiiiEEENS1_10collective13CollectiveMmaINS1_39MainloopSm90TmaGmmaRmemAWarpSpecializedILi9ENS5_IJNS4_1CILi1EEESB_SB_EEENS1_35KernelTmaWarpSpecializedCooperativeEEENS5_IJNSA_ILi128EEENSA_ILi64EEENSA_ILi32EEEEEEfNS5_IJSB_llEEEfNS5_IJlSB_lEEENS4_8TiledMMAINS4_8MMA_AtomIJNS4_4SM904GMMA29MMA_64x64x8_F32TF32TF32_RS_TNILNSO_7ScaleInE1ELSQ_1EEEEEENS4_6LayoutINS5_IJNSA_ILi2EEESB_SB_EEENS5_IJSB_NSA_ILi0EEESW_EEEEENS5_IJNS4_10UnderscoreESZ_SZ_EEEEENS4_13SM90_TMA_LOADENS4_14ComposedLayoutINS4_7SwizzleILi1ELi4ELi3EEENS4_18smem_ptr_flag_bitsILi32EEENST_INS5_IJNSA_ILi8EEES18_EEENS5_IJSB_S18_EEEEEEENS4_9Copy_AtomIJNS4_39AutoVectorizingCopyWithAssumedAlignmentILi128EEEfEEENS4_8identityES12_NS13_INS14_ILi3ELi4ELi3EEES17_NST_INS5_IJS18_SH_EEENS5_IJSH_SB_EEEEEEEvS1H_EENS_8epilogue10collective6detail29Sm90TmaWarpSpecializedAdapterINS1P_15DefaultEpilogueINS_10tfloat32_tESK_SK_NS1O_6thread17LinearCombinationIS1T_Li1EffLNS1U_9ScaleType4KindE0ELNS_15FloatRoundStyleE2ES1T_EENS1_15EpilogueDefaultEEEEEvvEEEEvNT_6ParamsE)
        /*0008*/ 	.word	0x000000a8


	//----- nvinfo : EIATTR_FRAME_SIZE
	.align		4
.L_16:
        /*000c*/ 	.byte	0x04, 0x11
        /*000e*/ 	.short	(.L_18 - .L_17)
	.align		4
.L_17:
        /*0010*/ 	.word	index@(_ZN7cutlass13device_kernelINS_4gemm6kernel13GemmUniversalIN4cute5tupleIJiiiiEEENS1_10collective13CollectiveMmaINS1_39MainloopSm90TmaGmmaRmemAWarpSpecializedILi9ENS5_IJNS4_1CILi1EEESB_SB_EEENS1_35KernelTmaWarpSpecializedCooperativeEEENS5_IJNSA_ILi128EEENSA_ILi64EEENSA_ILi32EEEEEEfNS5_IJSB_llEEEfNS5_IJlSB_lEEENS4_8TiledMMAINS4_8MMA_AtomIJNS4_4SM904GMMA29MMA_64x64x8_F32TF32TF32_RS_TNILNSO_7ScaleInE1ELSQ_1EEEEEENS4_6LayoutINS5_IJNSA_ILi2EEESB_SB_EEENS5_IJSB_NSA_ILi0EEESW_EEEEENS5_IJNS4_10UnderscoreESZ_SZ_EEEEENS4_13SM90_TMA_LOADENS4_14ComposedLayoutINS4_7SwizzleILi1ELi4ELi3EEENS4_18smem_ptr_flag_bitsILi32EEENST_INS5_IJNSA_ILi8EEES18_EEENS5_IJSB_S18_EEEEEEENS4_9Copy_AtomIJNS4_39AutoVectorizingCopyWithAssumedAlignmentILi128EEEfEEENS4_8identityES12_NS13_INS14_ILi3ELi4ELi3EEES17_NST_INS5_IJS18_SH_EEENS5_IJSH_SB_EEEEEEEvS1H_EENS_8epilogue10collective6detail29Sm90TmaWarpSpecializedAdapterINS1P_15DefaultEpilogueINS_10tfloat32_tESK_SK_NS1O_6thread17LinearCombinationIS1T_Li1EffLNS1U_9ScaleType4KindE0ELNS_15FloatRoundStyleE2ES1T_EENS1_15EpilogueDefaultEEEEEvvEEEEvNT_6ParamsE)
        /*0014*/ 	.word	0x00000000


	//----- nvinfo : EIATTR_MIN_STACK_SIZE
	.align		4
.L_18:
        /*0018*/ 	.byte	0x04, 0x12
        /*001a*/ 	.short	(.L_20 - .L_19)
	.align		4
.L_19:
        /*001c*/ 	.word	index@(_ZN7cutlass13device_kernelINS_4gemm6kernel13GemmUniversalIN4cute5tupleIJiiiiEEENS1_10collective13CollectiveMmaINS1_39MainloopSm90TmaGmmaRmemAWarpSpecializedILi9ENS5_IJNS4_1CILi1EEESB_SB_EEENS1_35KernelTmaWarpSpecializedCooperativeEEENS5_IJNSA_ILi128EEENSA_ILi64EEENSA_ILi32EEEEEEfNS5_IJSB_llEEEfNS5_IJlSB_lEEENS4_8TiledMMAINS4_8MMA_AtomIJNS4_4SM904GMMA29MMA_64x64x8_F32TF32TF32_RS_TNILNSO_7ScaleInE1ELSQ_1EEEEEENS4_6LayoutINS5_IJNSA_ILi2EEESB_SB_EEENS5_IJSB_NSA_ILi0EEESW_EEEEENS5_IJNS4_10UnderscoreESZ_SZ_EEEEENS4_13SM90_TMA_LOADENS4_14ComposedLayoutINS4_7SwizzleILi1ELi4ELi3EEENS4_18smem_ptr_flag_bitsILi32EEENST_INS5_IJNSA_ILi8EEES18_EEENS5_IJSB_S18_EEEEEEENS4_9Copy_AtomIJNS4_39AutoVectorizingCopyWithAssumedAlignmentILi128EEEfEEENS4_8identityES12_NS13_INS14_ILi3ELi4ELi3EEES17_NST_INS5_IJS18_SH_EEENS5_IJSH_SB_EEEEEEEvS1H_EENS_8epilogue10collective6detail29Sm90TmaWarpSpecializedAdapterINS1P_15DefaultEpilogueINS_10tfloat32_tESK_SK_NS1O_6thread17LinearCombinationIS1T_Li1EffLNS1U_9ScaleType4KindE0ELNS_15FloatRoundStyleE2ES1T_EENS1_15EpilogueDefaultEEEEEvvEEEEvNT_6ParamsE)
        /*0020*/ 	.word	0x00000000
.L_20:


//--------------------- .nv.compat                --------------------------
	.section	.nv.compat,"",@"SHT_CUDA_COMPAT_INFO"
	.align	4
        /*0000*/ 	.byte	0x02, 0x09, 0x01, 0x00, 0x02, 0x02, 0x04, 0x00, 0x02, 0x05, 0x05, 0x00, 0x03, 0x07, 0x01, 0x01
        /*0010*/ 	.byte	0x02, 0x03, 0x01, 0x00, 0x02, 0x06, 0x01, 0x00, 0x04, 0x0b, 0x08, 0x00, 0x00, 0x00, 0x00, 0x00
        /*0020*/ 	.byte	0x00, 0x00, 0x00, 0x00


//--------------------- .nv.info._ZN7cutlass13device_kernelINS_4gemm6kernel13GemmUniversalIN4cute5tupleIJiiiiEEENS1_10collective13CollectiveMmaINS1_39MainloopSm90TmaGmmaRmemAWarpSpecializedILi9ENS5_IJNS4_1CILi1EEESB_SB_EEENS1_35KernelTmaWarpSpecializedCooperativeEEENS5_IJNSA_ILi128EEENSA_ILi64EEENSA_ILi32EEEEEEfNS5_IJSB_llEEEfNS5_IJlSB_lEEENS4_8TiledMMAINS4_8MMA_AtomIJNS4_4SM904GMMA29MMA_64x64x8_F32TF32TF32_RS_TNILNSO_7ScaleInE1ELSQ_1EEEEEENS4_6LayoutINS5_IJNSA_ILi2EEESB_SB_EEENS5_IJSB_NSA_ILi0EEESW_EEEEENS5_IJNS4_10UnderscoreESZ_SZ_EEEEENS4_13SM90_TMA_LOADENS4_14ComposedLayoutINS4_7SwizzleILi1ELi4ELi3EEENS4_18smem_ptr_flag_bitsILi32EEENST_INS5_IJNSA_ILi8EEES18_EEENS5_IJSB_S18_EEEEEEENS4_9Copy_AtomIJNS4_39AutoVectorizingCopyWithAssumedAlignmentILi128EEEfEEENS4_8identityES12_NS13_INS14_ILi3ELi4ELi3EEES17_NST_INS5_IJS18_SH_EEENS5_IJSH_SB_EEEEEEEvS1H_EENS_8epilogue10collective6detail29Sm90TmaWarpSpecializedAdapterINS1P_15DefaultEpilogueINS_10tfloat32_tESK_SK_NS1O_6thread17LinearCombinationIS1T_Li1EffLNS1U_9ScaleType4KindE0ELNS_15FloatRoundStyleE2ES1T_EENS1_15EpilogueDefaultEEEEEvvEEEEvNT_6ParamsE --------------------------
	.section	.nv.info._ZN7cutlass13device_kernelINS_4gemm6kernel13GemmUniversalIN4cute5tupleIJiiiiEEENS1_10collective13CollectiveMmaINS1_39MainloopSm90TmaGmmaRmemAWarpSpecializedILi9ENS5_IJNS4_1CILi1EEESB_SB_EEENS1_35KernelTmaWarpSpecializedCooperativeEEENS5_IJNSA_ILi128EEENSA_ILi64EEENSA_ILi32EEEEEEfNS5_IJSB_llEEEfNS5_IJlSB_lEEENS4_8TiledMMAINS4_8MMA_AtomIJNS4_4SM904GMMA29MMA_64x64x8_F32TF32TF32_RS_TNILNSO_7ScaleInE1ELSQ_1EEEEEENS4_6LayoutINS5_IJNSA_ILi2EEESB_SB_EEENS5_IJSB_NSA_ILi0EEESW_EEEEENS5_IJNS4_10UnderscoreESZ_SZ_EEEEENS4_13SM90_TMA_LOADENS4_14ComposedLayoutINS4_7SwizzleILi1ELi4ELi3EEENS4_18smem_ptr_flag_bitsILi32EEENST_INS5_IJNSA_ILi8EEES18_EEENS5_IJSB_S18_EEEEEEENS4_9Copy_AtomIJNS4_39AutoVectorizingCopyWithAssumedAlignmentILi128EEEfEEENS4_8identityES12_NS13_INS14_ILi3ELi4ELi3EEES17_NST_INS5_IJS18_SH_EEENS5_IJSH_SB_EEEEEEEvS1H_EENS_8epilogue10collective6detail29Sm90TmaWarpSpecializedAdapterINS1P_15DefaultEpilogueINS_10tfloat32_tESK_SK_NS1O_6thread17LinearCombinationIS1T_Li1EffLNS1U_9ScaleType4KindE0ELNS_15FloatRoundStyleE2ES1T_EENS1_15EpilogueDefaultEEEEEvvEEEEvNT_6ParamsE,"",@"SHT_CUDA_INFO"
	.sectionflags	@""
	.align	4


	//----- nvinfo : EIATTR_CUDA_API_VERSION
	.align		4
        /*0000*/ 	.byte	0x04, 0x37
        /*0002*/ 	.short	(.L_22 - .L_21)
.L_21:
        /*0004*/ 	.word	0x00000082


	//----- nvinfo : EIATTR_KPARAM_INFO
	.align		4
.L_22:
        /*0008*/ 	.byte	0x04, 0x17
        /*000a*/ 	.short	(.L_24 - .L_23)
.L_23:
        /*000c*/ 	.word	0x00000000
        /*0010*/ 	.short	0x0000
        /*0012*/ 	.short	0x0070
        /*0014*/ 	.byte	0x00, 0xf0, 0x01, 0x10


	//----- nvinfo : EIATTR_SPARSE_MMA_MASK
	.align		4
.L_24:
        /*0018*/ 	.byte	0x03, 0x50
        /*001a*/ 	.short	0x0000


	//----- nvinfo : EIATTR_MAXREG_COUNT
	.align		4
        /*001c*/ 	.byte	0x03, 0x1b
        /*001e*/ 	.short	0x00a8


	//----- nvinfo : EIATTR_NUM_BARRIERS
	.align		4
        /*0020*/ 	.byte	0x02, 0x4c
        /*0022*/ 	.byte	0x01
	.zero		1


	//----- nvinfo : EIATTR_EXTERNS
	.align		4
        /*0024*/ 	.byte	0x04, 0x0f
        /*0026*/ 	.short	(.L_26 - .L_25)


	//   ....[0]....
	.align		4
.L_25:
        /*0028*/ 	.word	index@(__assertfail)


	//----- nvinfo : EIATTR_MERCURY_ISA_VERSION
	.align		4
.L_26:
        /*002c*/ 	.byte	0x03, 0x5f
        /*002e*/ 	.short	0x0101


	//----- nvinfo : EIATTR_INT_WARP_WIDE_INSTR_OFFSETS
	.align		4
        /*0030*/ 	.byte	0x04, 0x31
        /*0032*/ 	.short	(.L_28 - .L_27)


	//   ....[0]....
.L_27:
        /*0034*/ 	.word	0x00000480


	//   ....[1]....
        /*0038*/ 	.word	0x000004b0


	//   ....[2]....
        /*003c*/ 	.word	0x00000590


	//----- nvinfo : EIATTR_COOP_GROUP_MASK_REGIDS
	.align		4
.L_28:
        /*0040*/ 	.byte	0x04, 0x29
        /*0042*/ 	.short	(.L_30 - .L_29)


	//   ....[0]....
.L_29:
        /*0044*/ 	.word	0xffffffff


	//   ....[1]....
        /*0048*/ 	.word	0xffffffff


	//   ....[2]....
        /*004c*/ 	.word	0xffffffff


	//   ....[3]....
        /*0050*/ 	.word	0xffffffff


	//   ....[4]....
        /*0054*/ 	.word	0x0500000f


	//----- nvinfo : EIATTR_COOP_GROUP_INSTR_OFFSETS
	.align		4
.L_30:
        /*0058*/ 	.byte	0x04, 0x28
        /*005a*/ 	.short	(.L_32 - .L_31)


	//   ....[0]....
.L_31:
        /*005c*/ 	.word	0x00000060


	//   ....[1]....
        /*0060*/ 	.word	0x00000070


	//   ....[2]....
        /*0064*/ 	.word	0x00000130


	//   ....[3]....
        /*0068*/ 	.word	0x00000390


	//   ....[4]....
        /*006c*/ 	.word	0x000071c0


	//----- nvinfo : EIATTR_REG_RECONFIG
	.align		4
.L_32:
        /*0070*/ 	.byte	0x01, 0x54
	.zero		2


	//----- nvinfo : EIATTR_SYSCALL_OFFSETS
	.align		4
        /*0074*/ 	.byte	0x04, 0x46
        /*0076*/ 	.short	(.L_34 - .L_33)


	//   ....[0]....
.L_33:
        /*0078*/ 	.word	0x00001150


	//   ....[1]....
        /*007c*/ 	.word	0x00001280


	//   ....[2]....
        /*0080*/ 	.word	0x00001370


	//   ....[3]....
        /*0084*/ 	.word	0x00005b20


	//   ....[4]....
        /*0088*/ 	.word	0x00005c50


	//----- nvinfo : EIATTR_MBARRIER_INSTR_OFFSETS
	.align		4
.L_34:
        /*008c*/ 	.byte	0x04, 0x39
        /*008e*/ 	.short	(.L_36 - .L_35)


	//   ....[0]....
.L_35:
        /*0090*/ 	.word	0x00000250
        /*0094*/ 	.word	0x000000ff
        /*0098*/ 	.word	0x00000000
        /*009c*/ 	.short	0x0100
        /*009e*/ 	.byte	0x08
	.zero		1


	//   ....[1]....
        /*00a0*/ 	.word	0x00000260
        /*00a4*/ 	.word	0x000000ff
        /*00a8*/ 	.word	0x00000048
        /*00ac*/ 	.short	0x0100
        /*00ae*/ 	.byte	0x08
	.zero		1


	//   ....[2]....
        /*00b0*/ 	.word	0x00000270
        /*00b4*/ 	.word	0x000000ff
        /*00b8*/ 	.word	0x00000008
        /*00bc*/ 	.short	0x0100
        /*00be*/ 	.byte	0x08
	.zero		1


	//   ....[3]....
        /*00c0*/ 	.word	0x00000280
        /*00c4*/ 	.word	0x000000ff
        /*00c8*/ 	.word	0x00000050
        /*00cc*/ 	.short	0x0100
        /*00ce*/ 	.byte	0x08
	.zero		1


	//   ....[4]....
        /*00d0*/ 	.word	0x00000290
        /*00d4*/ 	.word	0x000000ff
        /*00d8*/ 	.word	0x00000010
        /*00dc*/ 	.short	0x0100
        /*00de*/ 	.byte	0x08
	.zero		1


	//   ....[5]....
        /*00e0*/ 	.word	0x000002a0
        /*00e4*/ 	.word	0x000000ff
        /*00e8*/ 	.word	0x00000058
        /*00ec*/ 	.short	0x0100
        /*00ee*/ 	.byte	0x08
	.zero		1


	//   ....[6]....
        /*00f0*/ 	.word	0x000002b0
        /*00f4*/ 	.word	0x000000ff
        /*00f8*/ 	.word	0x00000018
        /*00fc*/ 	.short	0x0100
        /*00fe*/ 	.byte	0x08
	.zero		1


	//   ....[7]....
        /*0100*/ 	.word	0x000002c0
        /*0104*/ 	.word	0x000000ff
        /*0108*/ 	.word	0x00000060
        /*010c*/ 	.short	0x0100
        /*010e*/ 	.byte	0x08
	.zero		1


	//   ....[8]....
        /*0110*/ 	.word	0x000002d0
        /*0114*/ 	.word	0x000000ff
        /*0118*/ 	.word	0x00000020
        /*011c*/ 	.short	0x0100
        /*011e*/ 	.byte	0x08
	.zero		1


	//   ....[9]....
        /*0120*/ 	.word	0x000002e0
        /*0124*/ 	.word	0x000000ff
        /*0128*/ 	.word	0x00000068
        /*012c*/ 	.short	0x0100
        /*012e*/ 	.byte	0x08
	.zero		1


	//   ....[10]....
        /*0130*/ 	.word	0x000002f0
        /*0134*/ 	.word	0x000000ff
        /*0138*/ 	.word	0x00000028
        /*013c*/ 	.short	0x0100
        /*013e*/ 	.byte	0x08
	.zero		1


	//   ....[11]....
        /*0140*/ 	.word	0x00000300
        /*0144*/ 	.word	0x000000ff
        /*0148*/ 	.word	0x00000070
        /*014c*/ 	.short	0x0100
        /*014e*/ 	.byte	0x08
	.zero		1


	//   ....[12]....
        /*0150*/ 	.word	0x00000310
        /*0154*/ 	.word	0x000000ff
        /*0158*/ 	.word	0x00000030
        /*015c*/ 	.short	0x0100
        /*015e*/ 	.byte	0x08
	.zero		1


	//   ....[13]....
        /*0160*/ 	.word	0x00000320
        /*0164*/ 	.word	0x000000ff
        /*0168*/ 	.word	0x00000078
        /*016c*/ 	.short	0x0100
        /*016e*/ 	.byte	0x08
	.zero		1


	//   ....[14]....
        /*0170*/ 	.word	0x00000330
        /*0174*/ 	.word	0x000000ff
        /*0178*/ 	.word	0x00000038
        /*017c*/ 	.short	0x0100
        /*017e*/ 	.byte	0x08
	.zero		1


	//   ....[15]....
        /*0180*/ 	.word	0x00000340
        /*0184*/ 	.word	0x000000ff
        /*0188*/ 	.word	0x00000080
        /*018c*/ 	.short	0x0100
        /*018e*/ 	.byte	0x08
	.zero		1


	//   ....[16]....
        /*0190*/ 	.word	0x00000350
        /*0194*/ 	.word	0x000000ff
        /*0198*/ 	.word	0x00000040
        /*019c*/ 	.short	0x0100
        /*019e*/ 	.byte	0x08
	.zero		1


	//   ....[17]....
        /*01a0*/ 	.word	0x00000360
        /*01a4*/ 	.word	0x000000ff
        /*01a8*/ 	.word	0x00000088
        /*01ac*/ 	.short	0x0100
        /*01ae*/ 	.byte	0x08
	.zero		1


	//   ....[18]....
        /*01b0*/ 	.word	0x00000600
        /*01b4*/ 	.word	0x000000ff
        /*01b8*/ 	.word	0x000000a0
        /*01bc*/ 	.short	0x0100
        /*01be*/ 	.byte	0x06
	.zero		1


	//   ....[19]....
        /*01c0*/ 	.word	0x00000660
        /*01c4*/ 	.word	0x000000ff
        /*01c8*/ 	.word	0x000000a8
        /*01cc*/ 	.short	0x0100
        /*01ce*/ 	.byte	0x06
	.zero		1


	//   ....[20]....
        /*01d0*/ 	.word	0x00001430
        /*01d4*/ 	.word	0x00000003
        /*01d8*/ 	.word	0x00000000
        /*01dc*/ 	.short	0x010a
        /*01de*/ 	.byte	0x3f
	.zero		1


	//   ....[21]....
        /*01e0*/ 	.word	0x00001470
        /*01e4*/ 	.word	0x00000003
        /*01e8*/ 	.word	0x00000000
        /*01ec*/ 	.short	0x010a
        /*01ee*/ 	.byte	0x3f
	.zero		1


	//   ....[22]....
        /*01f0*/ 	.word	0x00001670
        /*01f4*/ 	.word	0x00000003
        /*01f8*/ 	.word	0x00000000
        /*01fc*/ 	.short	0x010a
        /*01fe*/ 	.byte	0x3f
	.zero		1


	//   ....[23]....
        /*0200*/ 	.word	0x000019d0
        /*0204*/ 	.word	0x00000003
        /*0208*/ 	.word	0x00000000
        /*020c*/ 	.short	0x010a
        /*020e*/ 	.byte	0x3f
	.zero		1


	//   ....[24]....
        /*0210*/ 	.word	0x00001cf0
        /*0214*/ 	.word	0x0000000b
        /*0218*/ 	.word	0x00000000
        /*021c*/ 	.short	0x010a
        /*021e*/ 	.byte	0x3f
	.zero		1


	//   ....[25]....
        /*0220*/ 	.word	0x00001e70
        /*0224*/ 	.word	0x000000ff
        /*0228*/ 	.word	0x00000000
        /*022c*/ 	.short	0x0101
        /*022e*/ 	.byte	0x05
	.zero		1


	//   ....[26]....
        /*0230*/ 	.word	0x00001ff0
        /*0234*/ 	.word	0x0000000b
        /*0238*/ 	.word	0x00000000
        /*023c*/ 	.short	0x010a
        /*023e*/ 	.byte	0x3f
	.zero		1


	//   ....[27]....
        /*0240*/ 	.word	0x00002330
        /*0244*/ 	.word	0x000000ff
        /*0248*/ 	.word	0x00000000
        /*024c*/ 	.short	0x0101
        /*024e*/ 	.byte	0x04
	.zero		1


	//   ....[28]....
        /*0250*/ 	.word	0x00002560
        /*0254*/ 	.word	0x000000ff
        /*0258*/ 	.word	0x00000000
        /*025c*/ 	.short	0x0101
        /*025e*/ 	.byte	0x06
	.zero		1


	//   ....[29]....
        /*0260*/ 	.word	0x00005e00
        /*0264*/ 	.word	0x00000004
        /*0268*/ 	.word	0x00000048
        /*026c*/ 	.short	0x010a
        /*026e*/ 	.byte	0x3f
	.zero		1


	//   ....[30]....
        /*0270*/ 	.word	0x00006590
        /*0274*/ 	.word	0x00000000
        /*0278*/ 	.word	0x000000a8
        /*027c*/ 	.short	0x0101
        /*027e*/ 	.byte	0x3f
	.zero		1


	//   ....[31]....
        /*0280*/ 	.word	0x00006cb0
        /*0284*/ 	.word	0x00000005
        /*0288*/ 	.word	0x00000000
        /*028c*/ 	.short	0x010a
        /*028e*/ 	.byte	0x3f
	.zero		1


	//   ....[32]....
        /*0290*/ 	.word	0x00006d30
        /*0294*/ 	.word	0x00000007
        /*0298*/ 	.word	0x00000000
        /*029c*/ 	.short	0x010a
        /*029e*/ 	.byte	0x3f
	.zero		1


	//   ....[33]....
        /*02a0*/ 	.word	0x00006dc0
        /*02a4*/ 	.word	0x00000006
        /*02a8*/ 	.word	0x00000000
        /*02ac*/ 	.short	0x010a
        /*02ae*/ 	.byte	0x3f
	.zero		1


	//   ....[34]....
        /*02b0*/ 	.word	0x00006e50
        /*02b4*/ 	.word	0x00000007
        /*02b8*/ 	.word	0x00000000
        /*02bc*/ 	.short	0x010a
        /*02be*/ 	.byte	0x3f
	.zero		1


	//   ....[35]....
        /*02c0*/ 	.word	0x00006ee0
        /*02c4*/ 	.word	0x00000006
        /*02c8*/ 	.word	0x00000000
        /*02cc*/ 	.short	0x010a
        /*02ce*/ 	.byte	0x3f
	.zero		1


	//   ....[36]....
        /*02d0*/ 	.word	0x00006f70
        /*02d4*/ 	.word	0x00000007
        /*02d8*/ 	.word	0x00000000
        /*02dc*/ 	.short	0x010a
        /*02de*/ 	.byte	0x3f
	.zero		1


	//   ....[37]....
        /*02e0*/ 	.word	0x00007000
        /*02e4*/ 	.word	0x00000006
        /*02e8*/ 	.word	0x00000000
        /*02ec*/ 	.short	0x010a
        /*02ee*/ 	.byte	0x3f
	.zero		1


	//   ....[38]....
        /*02f0*/ 	.word	0x00007090
        /*02f4*/ 	.word	0x00000007
        /*02f8*/ 	.word	0x00000000
        /*02fc*/ 	.short	0x010a
        /*02fe*/ 	.byte	0x3f
	.zero		1


	//   ....[39]....
        /*0300*/ 	.word	0x00007120
        /*0304*/ 	.word	0x00000003
        /*0308*/ 	.word	0x00000000
        /*030c*/ 	.short	0x010a
        /*030e*/ 	.byte	0x3f
	.zero		1


	//   ....[40]....
        /*0310*/ 	.word	0x000071f0
        /*0314*/ 	.word	0x00000003
        /*0318*/ 	.word	0x00000000
        /*031c*/ 	.short	0x010a
        /*031e*/ 	.byte	0x3f
	.zero		1


	//   ....[41]....
        /*0320*/ 	.word	0x00007240
        /*0324*/ 	.word	0x00000003
        /*0328*/ 	.word	0x00000000
        /*032c*/ 	.short	0x010a
        /*032e*/ 	.byte	0x3f
	.zero		1


	//   ....[42]....
        /*0330*/ 	.word	0x00007290
        /*0334*/ 	.word	0x0000000b
        /*0338*/ 	.word	0x00000000
        /*033c*/ 	.short	0x010a
        /*033e*/ 	.byte	0x3f
	.zero		1


	//   ....[43]....
        /*0340*/ 	.word	0x00007360
        /*0344*/ 	.word	0x00000004
        /*0348*/ 	.word	0x00000048
        /*034c*/ 	.short	0x010a
        /*034e*/ 	.byte	0x3f
	.zero		1


	//   ....[44]....
        /*0350*/ 	.word	0x00007430
        /*0354*/ 	.word	0x00000005
        /*0358*/ 	.word	0x00000000
        /*035c*/ 	.short	0x010a
        /*035e*/ 	.byte	0x3f
	.zero		1


	//   ....[45]....
        /*0360*/ 	.word	0x00007480
        /*0364*/ 	.word	0x00000007
        /*0368*/ 	.word	0x00000000
        /*036c*/ 	.short	0x010a
        /*036e*/ 	.byte	0x3f
	.zero		1


	//   ....[46]....
        /*0370*/ 	.word	0x000074d0
        /*0374*/ 	.word	0x00000006
        /*0378*/ 	.word	0x00000000
        /*037c*/ 	.short	0x010a
        /*037e*/ 	.byte	0x3f
	.zero		1


	//   ....[47]....
        /*0380*/ 	.word	0x00007520
        /*0384*/ 	.word	0x00000007
        /*0388*/ 	.word	0x00000000
        /*038c*/ 	.short	0x010a
        /*038e*/ 	.byte	0x3f
	.zero		1


	//   ....[48]....
        /*0390*/ 	.word	0x00007570
        /*0394*/ 	.word	0x00000006
        /*0398*/ 	.word	0x00000000
        /*039c*/ 	.short	0x010a
        /*039e*/ 	.byte	0x3f
	.zero		1


	//   ....[49]....
        /*03a0*/ 	.word	0x000075c0
        /*03a4*/ 	.word	0x00000007
        /*03a8*/ 	.word	0x00000000
        /*03ac*/ 	.short	0x010a
        /*03ae*/ 	.byte	0x3f
	.zero		1


	//   ....[50]....
        /*03b0*/ 	.word	0x00007610
        /*03b4*/ 	.word	0x00000006
        /*03b8*/ 	.word	0x00000000
        /*03bc*/ 	.short	0x010a
        /*03be*/ 	.byte	0x3f
	.zero		1


	//   ....[51]....
        /*03c0*/ 	.word	0x00007660
        /*03c4*/ 	.word	0x00000007
        /*03c8*/ 	.word	0x00000000
        /*03cc*/ 	.short	0x010a
        /*03ce*/ 	.byte	0x3f
	.zero		1


	//----- nvinfo : EIATTR_NUM_MBARRIERS
	.align		4
.L_36:
        /*03d0*/ 	.byte	0x03, 0x38
        /*03d2*/ 	.short	0x0014


	//----- nvinfo : EIATTR_EXIT_INSTR_OFFSETS
	.align		4
        /*03d4*/ 	.byte	0x04, 0x1c
        /*03d6*/ 	.short	(.L_38 - .L_37)


	//   ....[0]....
.L_37:
        /*03d8*/ 	.word	0x000006b0


	//   ....[1]....
        /*03dc*/ 	.word	0x00000f70


	//   ....[2]....
        /*03e0*/ 	.word	0x00005110


	//   ....[3]....
        /*03e4*/ 	.word	0x00005730


	//   ....[4]....
        /*03e8*/ 	.word	0x00007170


	//----- nvinfo : EIATTR_MAX_THREADS
	.align		4
.L_38:
        /*03ec*/ 	.byte	0x04, 0x05
        /*03ee*/ 	.short	(.L_40 - .L_39)
.L_39:
        /*03f0*/ 	.word	0x00000180
        /*03f4*/ 	.word	0x00000001
        /*03f8*/ 	.word	0x00000001


	//----- nvinfo : EIATTR_CRS_STACK_SIZE
	.align		4
.L_40:
        /*03fc*/ 	.byte	0x04, 0x1e
        /*03fe*/ 	.short	(.L_42 - .L_41)
.L_41:
        /*0400*/ 	.word	0x00000000


	//----- nvinfo : EIATTR_CBANK_PARAM_SIZE
	.align		4
.L_42:
        /*0404*/ 	.byte	0x03, 0x19
        /*0406*/ 	.short	0x0470


	//----- nvinfo : EIATTR_PARAM_CBANK
	.align		4
        /*0408*/ 	.byte	0x04, 0x0a
        /*040a*/ 	.short	(.L_44 - .L_43)
	.align		4
.L_43:
        /*040c*/ 	.word	index@(.nv.constant0._ZN7cutlass13device_kernelINS_4gemm6kernel13GemmUniversalIN4cute5tupleIJiiiiEEENS1_10collective13CollectiveMmaINS1_39MainloopSm90TmaGmmaRmemAWarpSpecializedILi9ENS5_IJNS4_1CILi1EEESB_SB_EEENS1_35KernelTmaWarpSpecializedCooperativeEEENS5_IJNSA_ILi128EEENSA_ILi64EEENSA_ILi32EEEEEEfNS5_IJSB_llEEEfNS5_IJlSB_lEEENS4_8TiledMMAINS4_8MMA_AtomIJNS4_4SM904GMMA29MMA_64x64x8_F32TF32TF32_RS_TNILNSO_7ScaleInE1ELSQ_1EEEEEENS4_6LayoutINS5_IJNSA_ILi2EEESB_SB_EEENS5_IJSB_NSA_ILi0EEESW_EEEEENS5_IJNS4_10UnderscoreESZ_SZ_EEEEENS4_13SM90_TMA_LOADENS4_14ComposedLayoutINS4_7SwizzleILi1ELi4ELi3EEENS4_18smem_ptr_flag_bitsILi32EEENST_INS5_IJNSA_ILi8EEES18_EEENS5_IJSB_S18_EEEEEEENS4_9Copy_AtomIJNS4_39AutoVectorizingCopyWithAssumedAlignmentILi128EEEfEEENS4_8identityES12_NS13_INS14_ILi3ELi4ELi3EEES17_NST_INS5_IJS18_SH_EEENS5_IJSH_SB_EEEEEEEvS1H_EENS_8epilogue10collective6detail29Sm90TmaWarpSpecializedAdapterINS1P_15DefaultEpilogueINS_10tfloat32_tESK_SK_NS1O_6thread17LinearCombinationIS1T_Li1EffLNS1U_9ScaleType4KindE0ELNS_15FloatRoundStyleE2ES1T_EENS1_15EpilogueDefaultEEEEEvvEEEEvNT_6ParamsE)
        /*0410*/ 	.short	0x0210
        /*0412*/ 	.short	0x0470


	//----- nvinfo : EIATTR_SW_WAR
	.align		4
.L_44:
        /*0414*/ 	.byte	0x04, 0x36
        /*0416*/ 	.short	(.L_46 - .L_45)
.L_45:
        /*0418*/ 	.word	0x00000008
.L_46:


//--------------------- .nv.callgraph             --------------------------
	.section	.nv.callgraph,"",@"SHT_CUDA_CALLGRAPH"
	.align	4
	.sectionentsize	8
	.align		4
        /*0000*/ 	.word	0x00000000
	.align		4
        /*0004*/ 	.word	0xffffffff
	.align		4
        /*0008*/ 	.word	index@(_ZN7cutlass13device_kernelINS_4gemm6kernel13GemmUniversalIN4cute5tupleIJiiiiEEENS1_10collective13CollectiveMmaINS1_39MainloopSm90TmaGmmaRmemAWarpSpecializedILi9ENS5_IJNS4_1CILi1EEESB_SB_EEENS1_35KernelTmaWarpSpecializedCooperativeEEENS5_IJNSA_ILi128EEENSA_ILi64EEENSA_ILi32EEEEEEfNS5_IJSB_llEEEfNS5_IJlSB_lEEENS4_8TiledMMAINS4_8MMA_AtomIJNS4_4SM904GMMA29MMA_64x64x8_F32TF32TF32_RS_TNILNSO_7ScaleInE1ELSQ_1EEEEEENS4_6LayoutINS5_IJNSA_ILi2EEESB_SB_EEENS5_IJSB_NSA_ILi0EEESW_EEEEENS5_IJNS4_10UnderscoreESZ_SZ_EEEEENS4_13SM90_TMA_LOADENS4_14ComposedLayoutINS4_7SwizzleILi1ELi4ELi3EEENS4_18smem_ptr_flag_bitsILi32EEENST_INS5_IJNSA_ILi8EEES18_EEENS5_IJSB_S18_EEEEEEENS4_9Copy_AtomIJNS4_39AutoVectorizingCopyWithAssumedAlignmentILi128EEEfEEENS4_8identityES12_NS13_INS14_ILi3ELi4ELi3EEES17_NST_INS5_IJS18_SH_EEENS5_IJSH_SB_EEEEEEEvS1H_EENS_8epilogue10collective6detail29Sm90TmaWarpSpecializedAdapterINS1P_15DefaultEpilogueINS_10tfloat32_tESK_SK_NS1O_6thread17LinearCombinationIS1T_Li1EffLNS1U_9ScaleType4KindE0ELNS_15FloatRoundStyleE2ES1T_EENS1_15EpilogueDefaultEEEEEvvEEEEvNT_6ParamsE)
	.align		4
        /*000c*/ 	.word	index@(__assertfail)
	.align		4
        /*0010*/ 	.word	0x00000000
	.align		4
        /*0014*/ 	.word	0xfffffffe
	.align		4
        /*0018*/ 	.word	0x00000000
	.align		4
        /*001c*/ 	.word	0xfffffffd
	.align		4
        /*0020*/ 	.word	0x00000000
	.align		4
        /*0024*/ 	.word	0xfffffffc


//--------------------- .nv.constant4             --------------------------
	.section	.nv.constant4,"a",@progbits
	.align	8
	.align		8
.nv.constant4:
        /*0000*/ 	.dword	__assertfail
	.align		8
        /*0008*/ 	.dword	__unnamed_1
	.align		8
        /*0010*/ 	.dword	__unnamed_2
	.align		8
        /*0018*/ 	.dword	_ZN39_INTERNAL_5ad23456_4_k_cu_18e2dc40_26954cuda3std3__45__cpo5beginE
	.align		8
        /*0020*/ 	.dword	_ZN39_INTERNAL_5ad23456_4_k_cu_18e2dc40_26954cuda3std3__45__cpo3endE
	.align		8
        /*0028*/ 	.dword	_ZN39_INTERNAL_5ad23456_4_k_cu_18e2dc40_26954cuda3std3__45__cpo6cbeginE
	.align		8
        /*0030*/ 	.dword	_ZN39_INTERNAL_5ad23456_4_k_cu_18e2dc40_26954cuda3std3__45__cpo4cendE
	.align		8
        /*0038*/ 	.dword	_ZN39_INTERNAL_5ad23456_4_k_cu_18e2dc40_26954cuda3std3__441_GLOBAL__N__5ad23456_4_k_cu_18e2dc40_26956ignoreE
	.align		8
        /*0040*/ 	.dword	_ZN39_INTERNAL_5ad23456_4_k_cu_18e2dc40_26954cuda3std3__419piecewise_constructE
	.align		8
        /*0048*/ 	.dword	_ZN39_INTERNAL_5ad23456_4_k_cu_18e2dc40_26954cuda3std3__48in_placeE
	.align		8
        /*0050*/ 	.dword	_ZN39_INTERNAL_5ad23456_4_k_cu_18e2dc40_26954cuda3std6ranges3__45__cpo4swapE
	.align		8
        /*0058*/ 	.dword	_ZN39_INTERNAL_5ad23456_4_k_cu_18e2dc40_26954cuda3std6ranges3__45__cpo9iter_moveE
	.align		8
        /*0060*/ 	.dword	_ZN39_INTERNAL_5ad23456_4_k_cu_18e2dc40_26954cute7productE
	.align		8
        /*0068*/ 	.dword	_ZN39_INTERNAL_5ad23456_4_k_cu_18e2dc40_26954cute1_E
	.align		8
        /*0070*/ 	.dword	$str$24
	.align		8
        /*0078*/ 	.dword	$str$25


//--------------------- .text._ZN7cutlass13device_kernelINS_4gemm6kernel13GemmUniversalIN4cute5tupleIJiiiiEEENS1_10collective13CollectiveMmaINS1_39MainloopSm90TmaGmmaRmemAWarpSpecializedILi9ENS5_IJNS4_1CILi1EEESB_SB_EEENS1_35KernelTmaWarpSpecializedCooperativeEEENS5_IJNSA_ILi128EEENSA_ILi64EEENSA_ILi32EEEEEEfNS5_IJSB_llEEEfNS5_IJlSB_lEEENS4_8TiledMMAINS4_8MMA_AtomIJNS4_4SM904GMMA29MMA_64x64x8_F32TF32TF32_RS_TNILNSO_7ScaleInE1ELSQ_1EEEEEENS4_6LayoutINS5_IJNSA_ILi2EEESB_SB_EEENS5_IJSB_NSA_ILi0EEESW_EEEEENS5_IJNS4_10UnderscoreESZ_SZ_EEEEENS4_13SM90_TMA_LOADENS4_14ComposedLayoutINS4_7SwizzleILi1ELi4ELi3EEENS4_18smem_ptr_flag_bitsILi32EEENST_INS5_IJNSA_ILi8EEES18_EEENS5_IJSB_S18_EEEEEEENS4_9Copy_AtomIJNS4_39AutoVectorizingCopyWithAssumedAlignmentILi128EEEfEEENS4_8identityES12_NS13_INS14_ILi3ELi4ELi3EEES17_NST_INS5_IJS18_SH_EEENS5_IJSH_SB_EEEEEEEvS1H_EENS_8epilogue10collective6detail29Sm90TmaWarpSpecializedAdapterINS1P_15DefaultEpilogueINS_10tfloat32_tESK_SK_NS1O_6thread17LinearCombinationIS1T_Li1EffLNS1U_9ScaleType4KindE0ELNS_15FloatRoundStyleE2ES1T_EENS1_15EpilogueDefaultEEEEEvvEEEEvNT_6ParamsE --------------------------
	.section	.text._ZN7cutlass13device_kernelINS_4gemm6kernel13GemmUniversalIN4cute5tupleIJiiiiEEENS1_10collective13CollectiveMmaINS1_39MainloopSm90TmaGmmaRmemAWarpSpecializedILi9ENS5_IJNS4_1CILi1EEESB_SB_EEENS1_35KernelTmaWarpSpecializedCooperativeEEENS5_IJNSA_ILi128EEENSA_ILi64EEENSA_ILi32EEEEEEfNS5_IJSB_llEEEfNS5_IJlSB_lEEENS4_8TiledMMAINS4_8MMA_AtomIJNS4_4SM904GMMA29MMA_64x64x8_F32TF32TF32_RS_TNILNSO_7ScaleInE1ELSQ_1EEEEEENS4_6LayoutINS5_IJNSA_ILi2EEESB_SB_EEENS5_IJSB_NSA_ILi0EEESW_EEEEENS5_IJNS4_10UnderscoreESZ_SZ_EEEEENS4_13SM90_TMA_LOADENS4_14ComposedLayoutINS4_7SwizzleILi1ELi4ELi3EEENS4_18smem_ptr_flag_bitsILi32EEENST_INS5_IJNSA_ILi8EEES18_EEENS5_IJSB_S18_EEEEEEENS4_9Copy_AtomIJNS4_39AutoVectorizingCopyWithAssumedAlignmentILi128EEEfEEENS4_8identityES12_NS13_INS14_ILi3ELi4ELi3EEES17_NST_INS5_IJS18_SH_EEENS5_IJSH_SB_EEEEEEEvS1H_EENS_8epilogue10collective6detail29Sm90TmaWarpSpecializedAdapterINS1P_15DefaultEpilogueINS_10tfloat32_tESK_SK_NS1O_6thread17LinearCombinationIS1T_Li1EffLNS1U_9ScaleType4KindE0ELNS_15FloatRoundStyleE2ES1T_EENS1_15EpilogueDefaultEEEEEvvEEEEvNT_6ParamsE,"ax",@progbits
	.align	128
.text._ZN7cutlass13device_kernelINS_4gemm6kernel13GemmUniversalIN4cute5tupleIJiiiiEEENS1_10collective13CollectiveMmaINS1_39MainloopSm90TmaGmmaRmemAWarpSpecializedILi9ENS5_IJNS4_1CILi1EEESB_SB_EEENS1_35KernelTmaWarpSpecializedCooperativeEEENS5_IJNSA_ILi128EEENSA_ILi64EEENSA_ILi32EEEEEEfNS5_IJSB_llEEEfNS5_IJlSB_lEEENS4_8TiledMMAINS4_8MMA_AtomIJNS4_4SM904GMMA29MMA_64x64x8_F32TF32TF32_RS_TNILNSO_7ScaleInE1ELSQ_1EEEEEENS4_6LayoutINS5_IJNSA_ILi2EEESB_SB_EEENS5_IJSB_NSA_ILi0EEESW_EEEEENS5_IJNS4_10UnderscoreESZ_SZ_EEEEENS4_13SM90_TMA_LOADENS4_14ComposedLayoutINS4_7SwizzleILi1ELi4ELi3EEENS4_18smem_ptr_flag_bitsILi32EEENST_INS5_IJNSA_ILi8EEES18_EEENS5_IJSB_S18_EEEEEEENS4_9Copy_AtomIJNS4_39AutoVectorizingCopyWithAssumedAlignmentILi128EEEfEEENS4_8identityES12_NS13_INS14_ILi3ELi4ELi3EEES17_NST_INS5_IJS18_SH_EEENS5_IJSH_SB_EEEEEEEvS1H_EENS_8epilogue10collective6detail29Sm90TmaWarpSpecializedAdapterINS1P_15DefaultEpilogueINS_10tfloat32_tESK_SK_NS1O_6thread17LinearCombinationIS1T_Li1EffLNS1U_9ScaleType4KindE0ELNS_15FloatRoundStyleE2ES1T_EENS1_15EpilogueDefaultEEEEEvvEEEEvNT_6ParamsE:
        .type           _ZN7cutlass13device_kernelINS_4gemm6kernel13GemmUniversalIN4cute5tupleIJiiiiEEENS1_10collective13CollectiveMmaINS1_39MainloopSm90TmaGmmaRmemAWarpSpecializedILi9ENS5_IJNS4_1CILi1EEESB_SB_EEENS1_35KernelTmaWarpSpecializedCooperativeEEENS5_IJNSA_ILi128EEENSA_ILi64EEENSA_ILi32EEEEEEfNS5_IJSB_llEEEfNS5_IJlSB_lEEENS4_8TiledMMAINS4_8MMA_AtomIJNS4_4SM904GMMA29MMA_64x64x8_F32TF32TF32_RS_TNILNSO_7ScaleInE1ELSQ_1EEEEEENS4_6LayoutINS5_IJNSA_ILi2EEESB_SB_EEENS5_IJSB_NSA_ILi0EEESW_EEEEENS5_IJNS4_10UnderscoreESZ_SZ_EEEEENS4_13SM90_TMA_LOADENS4_14ComposedLayoutINS4_7SwizzleILi1ELi4ELi3EEENS4_18smem_ptr_flag_bitsILi32EEENST_INS5_IJNSA_ILi8EEES18_EEENS5_IJSB_S18_EEEEEEENS4_9Copy_AtomIJNS4_39AutoVectorizingCopyWithAssumedAlignmentILi128EEEfEEENS4_8identityES12_NS13_INS14_ILi3ELi4ELi3EEES17_NST_INS5_IJS18_SH_EEENS5_IJSH_SB_EEEEEEEvS1H_EENS_8epilogue10collective6detail29Sm90TmaWarpSpecializedAdapterINS1P_15DefaultEpilogueINS_10tfloat32_tESK_SK_NS1O_6thread17LinearCombinationIS1T_Li1EffLNS1U_9ScaleType4KindE0ELNS_15FloatRoundStyleE2ES1T_EENS1_15EpilogueDefaultEEEEEvvEEEEvNT_6ParamsE,@function
        .size           _ZN7cutlass13device_kernelINS_4gemm6kernel13GemmUniversalIN4cute5tupleIJiiiiEEENS1_10collective13CollectiveMmaINS1_39MainloopSm90TmaGmmaRmemAWarpSpecializedILi9ENS5_IJNS4_1CILi1EEESB_SB_EEENS1_35KernelTmaWarpSpecializedCooperativeEEENS5_IJNSA_ILi128EEENSA_ILi64EEENSA_ILi32EEEEEEfNS5_IJSB_llEEEfNS5_IJlSB_lEEENS4_8TiledMMAINS4_8MMA_AtomIJNS4_4SM904GMMA29MMA_64x64x8_F32TF32TF32_RS_TNILNSO_7ScaleInE1ELSQ_1EEEEEENS4_6LayoutINS5_IJNSA_ILi2EEESB_SB_EEENS5_IJSB_NSA_ILi0EEESW_EEEEENS5_IJNS4_10UnderscoreESZ_SZ_EEEEENS4_13SM90_TMA_LOADENS4_14ComposedLayoutINS4_7SwizzleILi1ELi4ELi3EEENS4_18smem_ptr_flag_bitsILi32EEENST_INS5_IJNSA_ILi8EEES18_EEENS5_IJSB_S18_EEEEEEENS4_9Copy_AtomIJNS4_39AutoVectorizingCopyWithAssumedAlignmentILi128EEEfEEENS4_8identityES12_NS13_INS14_ILi3ELi4ELi3EEES17_NST_INS5_IJS18_SH_EEENS5_IJSH_SB_EEEEEEEvS1H_EENS_8epilogue10collective6detail29Sm90TmaWarpSpecializedAdapterINS1P_15DefaultEpilogueINS_10tfloat32_tESK_SK_NS1O_6thread17LinearCombinationIS1T_Li1EffLNS1U_9ScaleType4KindE0ELNS_15FloatRoundStyleE2ES1T_EENS1_15EpilogueDefaultEEEEEvvEEEEvNT_6ParamsE,(.L_x_156 - _ZN7cutlass13device_kernelINS_4gemm6kernel13GemmUniversalIN4cute5tupleIJiiiiEEENS1_10collective13CollectiveMmaINS1_39MainloopSm90TmaGmmaRmemAWarpSpecializedILi9ENS5_IJNS4_1CILi1EEESB_SB_EEENS1_35KernelTmaWarpSpecializedCooperativeEEENS5_IJNSA_ILi128EEENSA_ILi64EEENSA_ILi32EEEEEEfNS5_IJSB_llEEEfNS5_IJlSB_lEEENS4_8TiledMMAINS4_8MMA_AtomIJNS4_4SM904GMMA29MMA_64x64x8_F32TF32TF32_RS_TNILNSO_7ScaleInE1ELSQ_1EEEEEENS4_6LayoutINS5_IJNSA_ILi2EEESB_SB_EEENS5_IJSB_NSA_ILi0EEESW_EEEEENS5_IJNS4_10UnderscoreESZ_SZ_EEEEENS4_13SM90_TMA_LOADENS4_14ComposedLayoutINS4_7SwizzleILi1ELi4ELi3EEENS4_18smem_ptr_flag_bitsILi32EEENST_INS5_IJNSA_ILi8EEES18_EEENS5_IJSB_S18_EEEEEEENS4_9Copy_AtomIJNS4_39AutoVectorizingCopyWithAssumedAlignmentILi128EEEfEEENS4_8identityES12_NS13_INS14_ILi3ELi4ELi3EEES17_NST_INS5_IJS18_SH_EEENS5_IJSH_SB_EEEEEEEvS1H_EENS_8epilogue10collective6detail29Sm90TmaWarpSpecializedAdapterINS1P_15DefaultEpilogueINS_10tfloat32_tESK_SK_NS1O_6thread17LinearCombinationIS1T_Li1EffLNS1U_9ScaleType4KindE0ELNS_15FloatRoundStyleE2ES1T_EENS1_15EpilogueDefaultEEEEEvvEEEEvNT_6ParamsE)
        .other          _ZN7cutlass13device_kernelINS_4gemm6kernel13GemmUniversalIN4cute5tupleIJiiiiEEENS1_10collective13CollectiveMmaINS1_39MainloopSm90TmaGmmaRmemAWarpSpecializedILi9ENS5_IJNS4_1CILi1EEESB_SB_EEENS1_35KernelTmaWarpSpecializedCooperativeEEENS5_IJNSA_ILi128EEENSA_ILi64EEENSA_ILi32EEEEEEfNS5_IJSB_llEEEfNS5_IJlSB_lEEENS4_8TiledMMAINS4_8MMA_AtomIJNS4_4SM904GMMA29MMA_64x64x8_F32TF32TF32_RS_TNILNSO_7ScaleInE1ELSQ_1EEEEEENS4_6LayoutINS5_IJNSA_ILi2EEESB_SB_EEENS5_IJSB_NSA_ILi0EEESW_EEEEENS5_IJNS4_10UnderscoreESZ_SZ_EEEEENS4_13SM90_TMA_LOADENS4_14ComposedLayoutINS4_7SwizzleILi1ELi4ELi3EEENS4_18smem_ptr_flag_bitsILi32EEENST_INS5_IJNSA_ILi8EEES18_EEENS5_IJSB_S18_EEEEEEENS4_9Copy_AtomIJNS4_39AutoVectorizingCopyWithAssumedAlignmentILi128EEEfEEENS4_8identityES12_NS13_INS14_ILi3ELi4ELi3EEES17_NST_INS5_IJS18_SH_EEENS5_IJSH_SB_EEEEEEEvS1H_EENS_8epilogue10collective6detail29Sm90TmaWarpSpecializedAdapterINS1P_15DefaultEpilogueINS_10tfloat32_tESK_SK_NS1O_6thread17LinearCombinationIS1T_Li1EffLNS1U_9ScaleType4KindE0ELNS_15FloatRoundStyleE2ES1T_EENS1_15EpilogueDefaultEEEEEvvEEEEvNT_6ParamsE,@"STO_CUDA_ENTRY STV_DEFAULT"
_ZN7cutlass13device_kernelINS_4gemm6kernel13GemmUniversalIN4cute5tupleIJiiiiEEENS1_10collective13CollectiveMmaINS1_39MainloopSm90TmaGmmaRmemAWarpSpecializedILi9ENS5_IJNS4_1CILi1EEESB_SB_EEENS1_35KernelTmaWarpSpecializedCooperativeEEENS5_IJNSA_ILi128EEENSA_ILi64EEENSA_ILi32EEEEEEfNS5_IJSB_llEEEfNS5_IJlSB_lEEENS4_8TiledMMAINS4_8MMA_AtomIJNS4_4SM904GMMA29MMA_64x64x8_F32TF32TF32_RS_TNILNSO_7ScaleInE1ELSQ_1EEEEEENS4_6LayoutINS5_IJNSA_ILi2EEESB_SB_EEENS5_IJSB_NSA_ILi0EEESW_EEEEENS5_IJNS4_10UnderscoreESZ_SZ_EEEEENS4_13SM90_TMA_LOADENS4_14ComposedLayoutINS4_7SwizzleILi1ELi4ELi3EEENS4_18smem_ptr_flag_bitsILi32EEENST_INS5_IJNSA_ILi8EEES18_EEENS5_IJSB_S18_EEEEEEENS4_9Copy_AtomIJNS4_39AutoVectorizingCopyWithAssumedAlignmentILi128EEEfEEENS4_8identityES12_NS13_INS14_ILi3ELi4ELi3EEES17_NST_INS5_IJS18_SH_EEENS5_IJSH_SB_EEEEEEEvS1H_EENS_8epilogue10collective6detail29Sm90TmaWarpSpecializedAdapterINS1P_15DefaultEpilogueINS_10tfloat32_tESK_SK_NS1O_6thread17LinearCombinationIS1T_Li1EffLNS1U_9ScaleType4KindE0ELNS_15FloatRoundStyleE2ES1T_EENS1_15EpilogueDefaultEEEEEvvEEEEvNT_6ParamsE:
[----:B------:R-:W0:Y:S01]  /*0000*/  LDC R1, c[0x0][0x28] ;  /* 0x00000a00ff017b82 */ /* 0x000e220000000800 */
[----:B------:R-:W1:Y:S01]  /*0010*/  S2R R18, SR_TID.X ;  /* 0x0000000000127919 */ /* 0x000e620000002100 */
[----:B------:R-:W-:Y:S01]  /*0020*/  ELECT P0, URZ, PT ;  /* 0x00000000003f782f */ /* 0x000fe20003800000 */
[----:B------:R-:W-:Y:S01]  /*0030*/  BSSY B0, `(.L_x_0) ;  /* 0x000000f000007945 */ /* 0x000fe20003800000 */
[--C-:B-1----:R-:W-:Y:S02]  /*0040*/  SHF.R.U32.HI R0, RZ, 0x5, R18.reuse ;  /* 0x00000005ff007819 */ /* 0x102fe40000011612 */
[----:B------:R-:W-:-:S03]  /*0050*/  SHF.R.U32.HI R56, RZ, 0x7, R18 ;  /* 0x00000007ff387819 */ /* 0x000fc60000011612 */
[----:B------:R-:W1:Y:S04]  /*0060*/  SHFL.IDX PT, R5, R0, RZ, 0x1f ;  /* 0x00001fff00057589 */ /* 0x000e6800000e0000 */
[----:B------:R2:W3:Y:S01]  /*0070*/  SHFL.IDX PT, R8, R56, RZ, 0x1f ;  /* 0x00001fff38087589 */ /* 0x0004e200000e0000 */
[----:B-1----:R-:W-:-:S13]  /*0080*/  ISETP.NE.OR P0, PT, R5, RZ, !P0 ;  /* 0x000000ff0500720c */ /* 0x002fda0004705670 */
[----:B0-23--:R-:W-:Y:S05]  /*0090*/  @P0 BRA `(.L_x_1) ;  /* 0x0000000000200947 */ /* 0x00dfea0003800000 */
[----:B------:R-:W-:Y:S02]  /*00a0*/  ULDC.64 UR4, c[0x0][0x198] ;  /* 0x0000660000047ab9 */ /* 0x000fe40000000a00 */
[----:B------:R-:W-:Y:S02]  /*00b0*/  UIADD3 UR6, UP0, UR4, 0xf0, URZ ;  /* 0x000000f004067890 */ /* 0x000fe4000ff1e03f */
[----:B------:R-:W-:Y:S02]  /*00c0*/  UIADD3 UR4, UP1, UR4, 0x1f0, URZ ;  /* 0x000001f004047890 */ /* 0x000fe4000ff3e03f */
[----:B------:R-:W-:Y:S02]  /*00d0*/  UIADD3.X UR7, URZ, UR5, URZ, UP0, !UPT ;  /* 0x000000053f077290 */ /* 0x000fe400087fe43f */
[----:B------:R-:W-:-:S07]  /*00e0*/  UIADD3.X UR5, URZ, UR5, URZ, UP1, !UPT ;  /* 0x000000053f057290 */ /* 0x000fce0008ffe43f */
[----:B------:R0:W-:Y:S02]  /*00f0*/  UTMACCTL.PF [UR6] ;  /* 0x00000000060079b9 */ /* 0x0001e40008040000 */
[----:B------:R0:W-:Y:S02]  /*0100*/  UTMACCTL.PF [UR4] ;  /* 0x00000000040079b9 */ /* 0x0001e40008040000 */
[----:B0-----:R-:W-:Y:S01]  /*0110*/  NOP ;  /* 0x0000000000007918 */ /* 0x001fe20000000000 */
.L_x_1:
[----:B------:R-:W-:Y:S05]  /*0120*/  BSYNC B0 ;  /* 0x0000000000007941 */ /* 0x000fea0003800000 */
.L_x_0:
[----:B------:R-:W0:Y:S02]  /*0130*/  SHFL.IDX PT, R2, R0, RZ, 0x1f ;  /* 0x00001fff00027589 */ /* 0x000e2400000e0000 */
[----:B0-----:R-:W-:-:S13]  /*0140*/  ISETP.NE.AND P0, PT, R2, RZ, PT ;  /* 0x000000ff0200720c */ /* 0x001fda0003f05270 */
[----:B------:R-:W-:Y:S05]  /*0150*/  @P0 BRA `(.L_x_2) ;  /* 0x00000000008c0947 */ /* 0x000fea0003800000 */
[----:B------:R-:W-:Y:S01]  /*0160*/  ELECT P0, URZ, PT ;  /* 0x00000000003f782f */ /* 0x000fe20003800000 */
[----:B------:R-:W-:-:S12]  /*0170*/  BSSY B0, `(.L_x_2) ;  /* 0x0000021000007945 */ /* 0x000fd80003800000 */
[----:B------:R-:W-:Y:S05]  /*0180*/  @!P0 BRA `(.L_x_3) ;  /* 0x00000000007c8947 */ /* 0x000fea0003800000 */
[----:B------:R-:W0:Y:S01]  /*0190*/  S2UR UR8, SR_CgaCtaId ;  /* 0x00000000000879c3 */ /* 0x000e220000008800 */
[----:B------:R-:W-:Y:S01]  /*01a0*/  UMOV UR4, 0x400 ;  /* 0x0000040000047882 */ /* 0x000fe20000000000 */
[----:B------:R-:W-:Y:S01]  /*01b0*/  UMOV UR5, 0x1 ;  /* 0x0000000100057882 */ /* 0x000fe20000000000 */
[----:B------:R-:W-:Y:S02]  /*01c0*/  UMOV UR6, 0x100 ;  /* 0x0000010000067882 */ /* 0x000fe40000000000 */
[----:B------:R-:W-:-:S04]  /*01d0*/  UIADD3 UR6, -UR6, 0x100000, URZ ;  /* 0x0010000006067890 */ /* 0x000fc8000fffe13f */
[----:B------:R-:W-:Y:S02]  /*01e0*/  USHF.L.U32 UR7, UR6, 0xb, URZ ;  /* 0x0000000b06077899 */ /* 0x000fe4000800063f */
[----:B------:R-:W-:Y:S02]  /*01f0*/  USHF.L.U32 UR6, UR6, 0x1, URZ ;  /* 0x0000000106067899 */ /* 0x000fe4000800063f */
[----:B0-----:R-:W-:Y:S02]  /*0200*/  ULEA UR8, UR8, UR4, 0x18 ;  /* 0x0000000408087291 */ /* 0x001fe4000f8ec03f */
[----:B------:R-:W-:-:S04]  /*0210*/  UIADD3 UR4, -UR5, 0x100000, URZ ;  /* 0x0010000005047890 */ /* 0x000fc8000fffe13f */
[----:B------:R-:W-:Y:S02]  /*0220*/  USHF.L.U32 UR5, UR4, 0xb, URZ ;  /* 0x0000000b04057899 */ /* 0x000fe4000800063f */
[----:B------:R-:W-:Y:S01]  /*0230*/  USHF.L.U32 UR4, UR4, 0x1, URZ ;  /* 0x0000000104047899 */ /* 0x000fe2000800063f */
[----:B------:R-:W0:Y:S11]  /*0240*/  FENCE.VIEW.ASYNC.S ;  /* 0x00000000000073c6 */ /* 0x000e360000000000 */
[----:B0-----:R0:W1:Y:S01]  /*0250*/  SYNCS.EXCH.64 URZ, [UR8], UR4 ;  /* 0x00000004083f75b2 */ /* 0x0010620008000100 */
[----:B------:R0:W2:Y:S01]  /*0260*/  SYNCS.EXCH.64 URZ, [UR8+0x48], UR6 ;  /* 0x00004806083f75b2 */ /* 0x0000a20008000100 */
[----:B------:R0:W3:Y:S01]  /*0270*/  SYNCS.EXCH.64 URZ, [UR8+0x8], UR4 ;  /* 0x00000804083f75b2 */ /* 0x0000e20008000100 */
[----:B------:R0:W4:Y:S01]  /*0280*/  SYNCS.EXCH.64 URZ, [UR8+0x50], UR6 ;  /* 0x00005006083f75b2 */ /* 0x0001220008000100 */
[----:B------:R0:W0:Y:S01]  /*0290*/  SYNCS.EXCH.64 URZ, [UR8+0x10], UR4 ;  /* 0x00001004083f75b2 */ /* 0x0000220008000100 */
        /* <DEDUP_REMOVED lines=13> */
[----:B------:R-:W-:Y:S01]  /*0370*/  NOP ;  /* 0x0000000000007918 */ /* 0x000fe20000000000 */
.L_x_3:
[----:B0-----:R-:W-:Y:S05]  /*0380*/  BSYNC B0 ;  /* 0x0000000000007941 */ /* 0x001fea0003800000 */
.L_x_2:
[----:B------:R-:W0:Y:S01]  /*0390*/  SHFL.IDX PT, R0, R0, RZ, 0x1f ;  /* 0x00001fff00007589 */ /* 0x000e2200000e0000 */
[----:B------:R-:W-:Y:S01]  /*03a0*/  ELECT P0, URZ, PT ;  /* 0x00000000003f782f */ /* 0x000fe20003800000 */
[----:B------:R-:W5:Y:S01]  /*03b0*/  LDC R2, c[0x0][0x65c] ;  /* 0x00019700ff027b82 */ /* 0x000f620000000800 */
[----:B------:R-:W-:Y:S01]  /*03c0*/  SHF.R.S32.HI R6, RZ, 0x1f, R5 ;  /* 0x0000001fff067819 */ /* 0x000fe20000011405 */
[----:B------:R-:W1:Y:S01]  /*03d0*/  S2R R3, SR_CTAID.Y ;  /* 0x0000000000037919 */ /* 0x000e620000002600 */
[----:B------:R-:W-:Y:S01]  /*03e0*/  UMOV UR4, 0x20 ;  /* 0x0000002000047882 */ /* 0x000fe20000000000 */
[----:B------:R-:W-:Y:S01]  /*03f0*/  ISETP.NE.AND P2, PT, R8, RZ, PT ;  /* 0x000000ff0800720c */ /* 0x000fe20003f45270 */
[----:B------:R-:W-:Y:S01]  /*0400*/  NOP ;  /* 0x0000000000007918 */ /* 0x000fe20000000000 */
[----:B------:R-:W2:Y:S01]  /*0410*/  S2R R4, SR_CTAID.X ;  /* 0x0000000000047919 */ /* 0x000ea20000002500 */
[----:B------:R-:W-:Y:S01]  /*0420*/  LEA.HI R6, R6, R5, RZ, 0x2 ;  /* 0x0000000506067211 */ /* 0x000fe200078f10ff */
[----:B------:R-:W-:Y:S01]  /*0430*/  NOP ;  /* 0x0000000000007918 */ /* 0x000fe20000000000 */
[----:B0-----:R-:W-:-:S02]  /*0440*/  ISETP.NE.OR P0, PT, R0, RZ, !P0 ;  /* 0x000000ff0000720c */ /* 0x001fc40004705670 */
[----:B-----5:R-:W-:-:S04]  /*0450*/  ISETP.NE.AND P3, PT, R2, 0x1, PT ;  /* 0x000000010200780c */ /* 0x020fc80003f65270 */
[----:B------:R-:W-:Y:S02]  /*0460*/  P2R R0, PR, RZ, 0x8 ;  /* 0x00000008ff007803 */ /* 0x000fe40000000000 */
[----:B------:R-:W-:-:S05]  /*0470*/  LOP3.LUT R0, R6, 0xfffffffc, RZ, 0xc0, !PT ;  /* 0xfffffffc06007812 */ /* 0x000fca00078ec0ff */
[----:B------:R-:W-:Y:S01]  /*0480*/  VOTEU.ALL UP0, P0 ;  /* 0x00000000003f7886 */ /* 0x000fe20000000000 */
[----:B------:R-:W-:Y:S01]  /*0490*/  IMAD.IADD R0, R5, 0x1, -R0 ;  /* 0x0000000105007824 */ /* 0x000fe200078e0a00 */
[----:B------:R-:W2:Y:S01]  /*04a0*/  @P3 LDC R17, c[0x0][0x10] ;  /* 0x00000400ff113b82 */ /* 0x000ea20000000800 */
[----:B------:R-:W-:Y:S01]  /*04b0*/  VOTEU.ALL UP1, P0 ;  /* 0x00000000003f7886 */ /* 0x000fe20000020000 */
[----:B-1----:R-:W-:Y:S01]  /*04c0*/  @P3 IMAD.MOV.U32 R6, RZ, RZ, R3 ;  /* 0x000000ffff063224 */ /* 0x002fe200078e0003 */
[----:B------:R-:W-:Y:S01]  /*04d0*/  @!UP0 UMOV UR6, 0x400 ;  /* 0x0000040000068882 */ /* 0x000fe20000000000 */
[----:B------:R-:W-:-:S04]  /*04e0*/  @!UP0 UIADD3 UR4, -UR4, 0x100000, URZ ;  /* 0x0010000004048890 */ /* 0x000fc8000fffe13f */
[----:B------:R-:W-:Y:S02]  /*04f0*/  @!UP0 USHF.L.U32 UR5, UR4, 0xb, URZ ;  /* 0x0000000b04058899 */ /* 0x000fe4000800063f */
[----:B------:R-:W-:Y:S01]  /*0500*/  @!UP0 USHF.L.U32 UR4, UR4, 0x1, URZ ;  /* 0x0000000104048899 */ /* 0x000fe2000800063f */
[----:B------:R-:W-:Y:S02]  /*0510*/  @P3 IMAD.MOV.U32 R7, RZ, RZ, RZ ;  /* 0x000000ffff073224 */ /* 0x000fe400078e00ff */
[----:B------:R-:W-:Y:S01]  /*0520*/  IMAD.MOV.U32 R5, RZ, RZ, RZ ;  /* 0x000000ffff057224 */ /* 0x000fe200078e00ff */
[----:B------:R-:W0:Y:S01]  /*0530*/  @!UP0 S2UR UR7, SR_CgaCtaId ;  /* 0x00000000000789c3 */ /* 0x000e220000008800 */
[----:B------:R-:W-:-:S07]  /*0540*/  @P3 IMAD.MOV.U32 R11, RZ, RZ, RZ ;  /* 0x000000ffff0b3224 */ /* 0x000fce00078e00ff */
[----:B------:R-:W1:Y:S01]  /*0550*/  @!P3 LDC R9, c[0x0][0xc] ;  /* 0x00000300ff09bb82 */ /* 0x000e620000000800 */
[----:B--2---:R-:W-:-:S04]  /*0560*/  @P3 IMAD.WIDE.U32 R16, R4, R17, R6 ;  /* 0x0000001104103225 */ /* 0x004fc800078e0006 */
[----:B------:R-:W-:Y:S01]  /*0570*/  @P3 IMAD.IADD R17, R17, 0x1, R11 ;  /* 0x0000000111113824 */ /* 0x000fe200078e020b */
[----:B0-----:R-:W-:Y:S01]  /*0580*/  @!UP0 ULEA UR6, UR7, UR6, 0x18 ;  /* 0x0000000607068291 */ /* 0x001fe2000f8ec03f */
[----:B------:R-:W-:Y:S01]  /*0590*/  VOTEU.ALL UP0, P0 ;  /* 0x00000000003f7886 */ /* 0x000fe20000000000 */
[----:B------:R-:W-:-:S04]  /*05a0*/  ISETP.NE.AND P0, PT, R0, 0x3, PT ;  /* 0x000000030000780c */ /* 0x000fc80003f05270 */
[----:B------:R-:W-:Y:S01]  /*05b0*/  ISETP.EQ.OR P0, PT, R0, RZ, !P0 ;  /* 0x000000ff0000720c */ /* 0x000fe20004702670 */
[----:B-1----:R-:W-:-:S03]  /*05c0*/  @!P3 IMAD.WIDE.U32 R6, R9, R3, R4 ;  /* 0x000000030906b225 */ /* 0x002fc600078e0004 */
[C---:B------:R-:W-:Y:S01]  /*05d0*/  ISETP.EQ.AND P0, PT, R8.reuse, RZ, P0 ;  /* 0x000000ff0800720c */ /* 0x040fe20000702270 */
[----:B------:R-:W-:Y:S01]  /*05e0*/  VIADD R8, R8, 0xffffffff ;  /* 0xffffffff08087836 */ /* 0x000fe20000000000 */
[----:B------:R-:W0:Y:S02]  /*05f0*/  FENCE.VIEW.ASYNC.S ;  /* 0x00000000000073c6 */ /* 0x000e240000000000 */
[----:B0-----:R0:W3:Y:S01]  /*0600*/  @!UP0 SYNCS.EXCH.64 URZ, [UR6+0xa0], UR4 ;  /* 0x0000a004063f85b2 */ /* 0x0010e20008000100 */
[----:B------:R-:W-:Y:S01]  /*0610*/  @!P3 IMAD.MOV.U32 R16, RZ, RZ, R6 ;  /* 0x000000ffff10b224 */ /* 0x000fe200078e0006 */
[----:B------:R-:W-:Y:S01]  /*0620*/  SEL R19, RZ, 0x1, !P0 ;  /* 0x00000001ff137807 */ /* 0x000fe20004000000 */
[----:B------:R-:W-:Y:S01]  /*0630*/  @!P3 IMAD.MOV.U32 R17, RZ, RZ, R7 ;  /* 0x000000ffff11b224 */ /* 0x000fe200078e0007 */
[----:B------:R-:W-:-:S04]  /*0640*/  ISETP.GE.U32.AND P1, PT, R8, 0x2, PT ;  /* 0x000000020800780c */ /* 0x000fc80003f26070 */
[----:B------:R-:W-:Y:S01]  /*0650*/  SEL R19, R19, 0x2, P1 ;  /* 0x0000000213137807 */ /* 0x000fe20000800000 */
[----:B------:R0:W3:Y:S01]  /*0660*/  @!UP1 SYNCS.EXCH.64 URZ, [UR6+0xa8], UR4 ;  /* 0x0000a804063f95b2 */ /* 0x0000e20008000100 */
[----:B------:R-:W-:Y:S01]  /*0670*/  NOP ;  /* 0x0000000000007918 */ /* 0x000fe20000000000 */
[----:B---34-:R-:W-:Y:S06]  /*0680*/  BAR.SYNC.DEFER_BLOCKING 0x0 ;  /* 0x0000000000007b1d */ /* 0x018fec0000010000 */
[----:B------:R-:W-:Y:S05]  /*0690*/  @!P2 BRA `(.L_x_4) ;  /* 0x0000004800a0a947 */ /* 0x000fea0003800000 */
[----:B------:R-:W-:-:S13]  /*06a0*/  ISETP.GT.U32.AND P0, PT, R8, 0x1, PT ;  /* 0x000000010800780c */ /* 0x000fda0003f04070 */
[----:B0-----:R-:W-:Y:S05]  /*06b0*/  @P0 EXIT ;  /* 0x000000000000094d */ /* 0x001fea0003800000 */
[----:B------:R-:W-:Y:S01]  /*06c0*/  ULDC.64 UR4, c[0x0][0x650] ;  /* 0x0001940000047ab9 */ /* 0x000fe20000000a00 */
[----:B------:R-:W-:Y:S01]  /*06d0*/  PRMT R0, RZ, 0x7610, R0 ;  /* 0x00007610ff007816 */ /* 0x000fe20000000000 */
[----:B------:R-:W-:Y:S01]  /*06e0*/  IMAD.MOV.U32 R60, RZ, RZ, -0x1 ;  /* 0xffffffffff3c7424 */ /* 0x000fe200078e00ff */
[----:B------:R-:W-:Y:S01]  /*06f0*/  ISETP.GE.U32.AND P0, PT, R16, UR4, PT ;  /* 0x0000000410007c0c */ /* 0x000fe2000bf06070 */
[----:B------:R-:W-:Y:S02]  /*0700*/  IMAD.MOV.U32 R61, RZ, RZ, -0x1 ;  /* 0xffffffffff3d7424 */ /* 0x000fe400078e00ff */
[----:B------:R-:W-:Y:S01]  /*0710*/  IMAD.MOV.U32 R59, RZ, RZ, -0x1 ;  /* 0xffffffffff3b7424 */ /* 0x000fe200078e00ff */
[----:B------:R-:W-:-:S13]  /*0720*/  ISETP.GE.U32.AND.EX P0, PT, R17, UR5, PT, P0 ;  /* 0x0000000511007c0c */ /* 0x000fda000bf06100 */
[----:B------:R-:W-:Y:S05]  /*0730*/  @P0 BRA `(.L_x_5) ;  /* 0x0000000400540947 */ /* 0x000fea0003800000 */
[----:B------:R-:W0:Y:S01]  /*0740*/  LDC.64 R14, c[0x0][0x628] ;  /* 0x00018a00ff0e7b82 */ /* 0x000e220000000a00 */
[----:B------:R-:W-:Y:S02]  /*0750*/  IMAD.MOV.U32 R6, RZ, RZ, R16 ;  /* 0x000000ffff067224 */ /* 0x000fe400078e0010 */
[----:B------:R-:W-:-:S05]  /*0760*/  IMAD.MOV.U32 R7, RZ, RZ, R17 ;  /* 0x000000ffff077224 */ /* 0x000fca00078e0011 */
[----:B------:R-:W1:Y:S08]  /*0770*/  LDC R0, c[0x0][0x630] ;  /* 0x00018c00ff007b82 */ /* 0x000e700000000800 */
[----:B------:R-:W2:Y:S01]  /*0780*/  LDC.64 R20, c[0x0][0x620] ;  /* 0x00018800ff147b82 */ /* 0x000ea20000000a00 */
[----:B0-----:R-:W-:-:S04]  /*0790*/  ISETP.NE.U32.AND P0, PT, R14, RZ, PT ;  /* 0x000000ff0e00720c */ /* 0x001fc80003f05070 */
[----:B------:R-:W-:-:S13]  /*07a0*/  ISETP.NE.AND.EX P0, PT, R15, RZ, PT, P0 ;  /* 0x000000ff0f00720c */ /* 0x000fda0003f05300 */
[----:B-12---:R-:W-:Y:S05]  /*07b0*/  @!P0 BRA `(.L_x_6) ;  /* 0x0000000000288947 */ /* 0x006fea0003800000 */
[----:B------:R-:W0:Y:S02]  /*07c0*/  LDC R11, c[0x0][0x634] ;  /* 0x00018d00ff0b7b82 */ /* 0x000e240000000800 */
[----:B0-----:R-:W-:-:S05]  /*07d0*/  IADD3 R11, P0, R16, R11, RZ ;  /* 0x0000000b100b7210 */ /* 0x001fca0007f1e0ff */
[----:B------:R-:W-:-:S04]  /*07e0*/  IMAD.X R13, RZ, RZ, R17, P0 ;  /* 0x000000ffff0d7224 */ /* 0x000fc800000e0611 */
[----:B------:R-:W-:-:S04]  /*07f0*/  IMAD.WIDE.U32 R6, R13, R14, RZ ;  /* 0x0000000e0d067225 */ /* 0x000fc800078e00ff */
[----:B------:R-:W-:-:S04]  /*0800*/  IMAD.WIDE.U32 R8, P0, R11, R15, R6 ;  /* 0x0000000f0b087225 */ /* 0x000fc80007800006 */
[----:B------:R-:W-:-:S04]  /*0810*/  IMAD.WIDE.U32 R6, R11, R14, RZ ;  /* 0x0000000e0b067225 */ /* 0x000fc800078e00ff */
[----:B------:R-:W-:Y:S01]  /*0820*/  IMAD.X R11, RZ, RZ, RZ, P0 ;  /* 0x000000ffff0b7224 */ /* 0x000fe200000e06ff */
[----:B------:R-:W-:Y:S01]  /*0830*/  IADD3 RZ, P0, R7, R8, RZ ;  /* 0x0000000807ff7210 */ /* 0x000fe20007f1e0ff */
[----:B------:R-:W-:-:S04]  /*0840*/  IMAD.MOV.U32 R10, RZ, RZ, R9 ;  /* 0x000000ffff0a7224 */ /* 0x000fc800078e0009 */
[----:B------:R-:W-:-:S08]  /*0850*/  IMAD.WIDE.U32.X R6, R13, R15, R10, P0 ;  /* 0x0000000f0d067225 */ /* 0x000fd000000e040a */
.L_x_6:
[-CC-:B------:R-:W-:Y:S01]  /*0860*/  SHF.R.U64 R59, R6, R0.reuse, R7.reuse ;  /* 0x00000000063b7219 */ /* 0x180fe20000001207 */
[----:B------:R-:W0:Y:S01]  /*0870*/  LDC R10, c[0x0][0x618] ;  /* 0x00018600ff0a7b82 */ /* 0x000e220000000800 */
[----:B------:R-:W-:Y:S01]  /*0880*/  SHF.R.U32.HI R5, RZ, R0, R7 ;  /* 0x00000000ff057219 */ /* 0x000fe20000011607 */
[----:B------:R-:W-:Y:S01]  /*0890*/  ULDC UR4, c[0x0][0x150] ;  /* 0x0000540000047ab9 */ /* 0x000fe20000000800 */
[----:B------:R-:W-:Y:S02]  /*08a0*/  IADD3 R9, P0, RZ, -R59, RZ ;  /* 0x8000003bff097210 */ /* 0x000fe40007f1e0ff */
[----:B------:R-:W-:-:S03]  /*08b0*/  I2FP.F32.U32 R0, R4 ;  /* 0x0000000400007245 */ /* 0x000fc60000201000 */
[----:B------:R-:W1:Y:S01]  /*08c0*/  LDC.64 R26, c[0x0][0x640] ;  /* 0x00019000ff1a7b82 */ /* 0x000e620000000a00 */
[----:B------:R-:W-:Y:S02]  /*08d0*/  IMAD.X R11, RZ, RZ, ~R5, P0 ;  /* 0x000000ffff0b7224 */ /* 0x000fe400000e0e05 */
[----:B------:R-:W-:Y:S01]  /*08e0*/  FMUL R0, R0, UR4 ;  /* 0x0000000400007c20 */ /* 0x000fe20008400000 */
[----:B------:R-:W-:Y:S01]  /*08f0*/  IMAD.WIDE.U32 R6, R9, R20, R16 ;  /* 0x0000001409067225 */ /* 0x000fe200078e0010 */
[----:B------:R-:W-:-:S03]  /*0900*/  ULDC UR4, c[0x0][0x154] ;  /* 0x0000550000047ab9 */ /* 0x000fc60000000800 */
[----:B------:R-:W-:Y:S01]  /*0910*/  IMAD R8, R11, R20, RZ ;  /* 0x000000140b087224 */ /* 0x000fe200078e02ff */
[----:B------:R-:W2:Y:S01]  /*0920*/  LDC R5, c[0x0][0x144] ;  /* 0x00005100ff057b82 */ /* 0x000ea20000000800 */
[----:B------:R-:W3:Y:S02]  /*0930*/  F2I.U32.TRUNC.NTZ R0, R0 ;  /* 0x0000000000007305 */ /* 0x000ee4000020f000 */
[----:B------:R-:W-:-:S04]  /*0940*/  IMAD R9, R9, R21, R8 ;  /* 0x0000001509097224 */ /* 0x000fc800078e0208 */
[----:B------:R-:W-:Y:S01]  /*0950*/  IMAD.IADD R7, R7, 0x1, R9 ;  /* 0x0000000107077824 */ /* 0x000fe200078e0209 */
[----:B------:R-:W4:Y:S01]  /*0960*/  LDC R12, c[0x0][0x608] ;  /* 0x00018200ff0c7b82 */ /* 0x000f220000000800 */
[----:B------:R-:W-:-:S03]  /*0970*/  IMAD.MOV.U32 R9, RZ, RZ, -0x1 ;  /* 0xffffffffff097424 */ /* 0x000fc600078e00ff */
[-CC-:B0-----:R-:W-:Y:S02]  /*0980*/  SHF.R.U64 R20, R6, R10.reuse, R7.reuse ;  /* 0x0000000a06147219 */ /* 0x181fe40000001207 */
[----:B------:R-:W-:Y:S02]  /*0990*/  I2FP.F32.U32 R6, R3 ;  /* 0x0000000300067245 */ /* 0x000fe40000201000 */
[----:B------:R-:W0:Y:S01]  /*09a0*/  LDC R24, c[0x0][0x658] ;  /* 0x00019600ff187b82 */ /* 0x000e220000000800 */
[----:B-1----:R-:W-:Y:S01]  /*09b0*/  ISETP.NE.U32.AND P0, PT, R26, RZ, PT ;  /* 0x000000ff1a00720c */ /* 0x002fe20003f05070 */
[----:B---3--:R-:W-:Y:S01]  /*09c0*/  IMAD.MOV R8, RZ, RZ, -R0 ;  /* 0x000000ffff087224 */ /* 0x008fe200078e0a00 */
[----:B------:R-:W-:Y:S01]  /*09d0*/  SHF.R.U32.HI R7, RZ, R10, R7 ;  /* 0x0000000aff077219 */ /* 0x000fe20000011607 */
[----:B------:R-:W-:Y:S01]  /*09e0*/  FMUL R6, R6, UR4 ;  /* 0x0000000406067c20 */ /* 0x000fe20008400000 */
[----:B------:R-:W-:-:S03]  /*09f0*/  ISETP.NE.AND.EX P0, PT, R27, RZ, PT, P0 ;  /* 0x000000ff1b00720c */ /* 0x000fc60003f05300 */
[----:B------:R-:W1:Y:S01]  /*0a00*/  LDC R14, c[0x0][0x148] ;  /* 0x00005200ff0e7b82 */ /* 0x000e620000000800 */
[----:B--2---:R-:W-:-:S07]  /*0a10*/  IMAD R0, R5, R8, R4 ;  /* 0x0000000805007224 */ /* 0x004fce00078e0204 */
[----:B------:R-:W2:Y:S01]  /*0a20*/  LDC R22, c[0x0][0x600] ;  /* 0x00018000ff167b82 */ /* 0x000ea20000000800 */
[-CC-:B----4-:R-:W-:Y:S02]  /*0a30*/  SHF.R.U64 R28, R20, R12.reuse, R7.reuse ;  /* 0x0000000c141c7219 */ /* 0x190fe40000001207 */
[----:B------:R-:W-:Y:S01]  /*0a40*/  SHF.R.U32.HI R5, RZ, R12, R7 ;  /* 0x0000000cff057219 */ /* 0x000fe20000011607 */
[----:B------:R-:W-:Y:S01]  /*0a50*/  IMAD.MOV.U32 R7, RZ, RZ, 0x1 ;  /* 0x00000001ff077424 */ /* 0x000fe200078e00ff */
[----:B------:R3:W4:Y:S03]  /*0a60*/  F2I.U32.TRUNC.NTZ R12, R6 ;  /* 0x00000006000c7305 */ /* 0x000726000020f000 */
[----:B------:R-:W1:Y:S01]  /*0a70*/  LDC R15, c[0x0][0x648] ;  /* 0x00019200ff0f7b82 */ /* 0x000e620000000800 */
[-C--:B0-----:R-:W-:Y:S02]  /*0a80*/  SHF.L.U32 R4, R9, R24.reuse, RZ ;  /* 0x0000001809047219 */ /* 0x081fe400000006ff */
[----:B------:R-:W-:-:S02]  /*0a90*/  SHF.R.U64 R30, R28, R24, R5 ;  /* 0x000000181c1e7219 */ /* 0x000fc40000001205 */
[----:B------:R-:W-:Y:S02]  /*0aa0*/  LOP3.LUT R11, RZ, R4, RZ, 0x33, !PT ;  /* 0x00000004ff0b7212 */ /* 0x000fe400078e33ff */
[-C--:B------:R-:W-:Y:S01]  /*0ab0*/  SHF.R.U32.HI R5, RZ, R24.reuse, R5 ;  /* 0x00000018ff057219 */ /* 0x080fe20000011605 */
[----:B------:R-:W0:Y:S01]  /*0ac0*/  LDC R21, c[0x0][0x638] ;  /* 0x00018e00ff157b82 */ /* 0x000e220000000800 */
[----:B------:R-:W-:Y:S01]  /*0ad0*/  SHF.L.U32 R10, R7, R24, RZ ;  /* 0x00000018070a7219 */ /* 0x000fe200000006ff */
[----:B------:R-:W-:-:S06]  /*0ae0*/  IMAD.MOV.U32 R4, RZ, RZ, R30 ;  /* 0x000000ffff047224 */ /* 0x000fcc00078e001e */
[----:B------:R-:W0:Y:S01]  /*0af0*/  LDC R60, c[0x0][0x610] ;  /* 0x00018400ff3c7b82 */ /* 0x000e220000000800 */
[----:B---34-:R-:W-:Y:S05]  /*0b00*/  @!P0 BRA `(.L_x_7) ;  /* 0x0000000000288947 */ /* 0x018fea0003800000 */
[----:B------:R-:W3:Y:S02]  /*0b10*/  LDC R9, c[0x0][0x64c] ;  /* 0x00019300ff097b82 */ /* 0x000ee40000000800 */
[----:B---3--:R-:W-:-:S05]  /*0b20*/  IADD3 R9, P0, R30, R9, RZ ;  /* 0x000000091e097210 */ /* 0x008fca0007f1e0ff */
        /* <DEDUP_REMOVED lines=8> */
.L_x_7:
[----:B-1----:R-:W-:Y:S01]  /*0bb0*/  SHF.R.U64 R4, R4, R15, R5 ;  /* 0x0000000f04047219 */ /* 0x002fe20000001205 */
[----:B--2---:R-:W-:Y:S01]  /*0bc0*/  VIADD R5, R22, 0xffffffff ;  /* 0xffffffff16057836 */ /* 0x004fe20000000000 */
[----:B------:R-:W-:Y:S01]  /*0bd0*/  LOP3.LUT R11, R28, R11, RZ, 0xc0, !PT ;  /* 0x0000000b1c0b7212 */ /* 0x000fe200078ec0ff */
[----:B------:R-:W-:Y:S02]  /*0be0*/  IMAD.MOV R12, RZ, RZ, -R12 ;  /* 0x000000ffff0c7224 */ /* 0x000fe400078e0a0c */
[----:B------:R-:W-:Y:S01]  /*0bf0*/  IMAD.MOV R6, RZ, RZ, -R4 ;  /* 0x000000ffff067224 */ /* 0x000fe200078e0a04 */
[----:B------:R-:W-:Y:S01]  /*0c00*/  LOP3.LUT R5, R20, R5, RZ, 0xc0, !PT ;  /* 0x0000000514057212 */ /* 0x000fe200078ec0ff */
[----:B------:R-:W-:Y:S02]  /*0c10*/  @P3 IMAD R0, R14, R12, R3 ;  /* 0x0000000c0e003224 */ /* 0x000fe400078e0203 */
[----:B------:R-:W-:Y:S02]  /*0c20*/  IMAD R11, R10, R4, R11 ;  /* 0x000000040a0b7224 */ /* 0x000fe400078e020b */
[----:B0-----:R-:W-:-:S02]  /*0c30*/  IMAD R3, R6, R21, R30 ;  /* 0x0000001506037224 */ /* 0x001fc400078e021e */
[----:B------:R-:W-:Y:S02]  /*0c40*/  IMAD R60, R11, R60, R0 ;  /* 0x0000003c0b3c7224 */ /* 0x000fe400078e0200 */
[----:B------:R-:W-:Y:S02]  /*0c50*/  IMAD R3, R3, R22, R5 ;  /* 0x0000001603037224 */ /* 0x000fe400078e0205 */
[----:B------:R-:W-:-:S03]  /*0c60*/  IMAD.MOV.U32 R0, RZ, RZ, 0x1 ;  /* 0x00000001ff007424 */ /* 0x000fc600078e00ff */
[----:B------:R-:W-:Y:S02]  /*0c70*/  SEL R61, R3, R60, !P3 ;  /* 0x0000003c033d7207 */ /* 0x000fe40005800000 */
[----:B------:R-:W-:-:S07]  /*0c80*/  SEL R60, R60, R3, !P3 ;  /* 0x000000033c3c7207 */ /* 0x000fce0005800000 */
.L_x_5:
[----:B------:R-:W-:-:S08]  /*0c90*/  NOP ;  /* 0x0000000000007918 */ /* 0x000fd00000000000 */
[----:B------:R-:W0:Y:S02]  /*0ca0*/  USETMAXREG.TRY_ALLOC.CTAPOOL UP0, 0xe8 ;  /* 0x000000e8000079c8 */ /* 0x000e240008000600 */
[----:B0-----:R-:W-:-:S13]  /*0cb0*/  PLOP3.LUT P0, PT, PT, PT, UP0, 0x80, 0x0 ;  /* 0x000000000000781c */ /* 0x001fda0003f0f008 */
[----:B------:R-:W-:Y:S05]  /*0cc0*/  @!P0 BRA `(.L_x_5) ;  /* 0xfffffffc00f08947 */ /* 0x000fea000383ffff */
[----:B------:R-:W-:Y:S01]  /*0cd0*/  ULDC.64 UR4, c[0x0][0x598] ;  /* 0x0001660000047ab9 */ /* 0x000fe20000000a00 */
[----:B------:R-:W-:Y:S01]  /*0ce0*/  ULDC.64 UR36, c[0x0][0x208] ;  /* 0x0000820000247ab9 */ /* 0x000fe20000000a00 */
[----:B------:R-:W-:-:S04]  /*0cf0*/  ISETP.NE.U32.AND P0, PT, RZ, UR4, PT ;  /* 0x00000004ff007c0c */ /* 0x000fc8000bf05070 */
[----:B------:R-:W-:-:S13]  /*0d00*/  ISETP.NE.AND.EX P0, PT, RZ, UR5, PT, P0 ;  /* 0x00000005ff007c0c */ /* 0x000fda000bf05300 */
[----:B------:R-:W-:Y:S05]  /*0d10*/  @!P0 BRA `(.L_x_8) ;  /* 0x00000000001c8947 */ /* 0x000fea0003800000 */
[----:B------:R-:W0:Y:S02]  /*0d20*/  LDC.64 R4, c[0x0][0x598] ;  /* 0x00016600ff047b82 */ /* 0x000e240000000a00 */
[----:B0-----:R-:W2:Y:S02]  /*0d30*/  LDG.E.64 R4, desc[UR36][R4.64] ;  /* 0x0000002404047981 */ /* 0x001ea4000c1e1b00 */
[----:B--2---:R-:W-:-:S04]  /*0d40*/  ISETP.NE.U32.AND P0, PT, R4, RZ, PT ;  /* 0x000000ff0400720c */ /* 0x004fc80003f05070 */
[----:B------:R-:W-:-:S13]  /*0d50*/  ISETP.NE.AND.EX P0, PT, R5, RZ, PT, P0 ;  /* 0x000000ff0500720c */ /* 0x000fda0003f05300 */
[----:B------:R-:W-:Y:S05]  /*0d60*/  @!P0 BRA `(.L_x_8) ;  /* 0x0000000000088947 */ /* 0x000fea0003800000 */
[----:B------:R0:W5:Y:S01]  /*0d70*/  LD.E R57, desc[UR36][R4.64] ;  /* 0x0000002404397980 */ /* 0x000162000c101900 */
[----:B------:R-:W-:Y:S05]  /*0d80*/  BRA `(.L_x_9) ;  /* 0x0000000000247947 */ /* 0x000fea0003800000 */
.L_x_8:
[----:B------:R-:W-:Y:S02]  /*0d90*/  ULDC.64 UR4, c[0x0][0x588] ;  /* 0x0001620000047ab9 */ /* 0x000fe40000000a00 */
[----:B------:R-:W-:-:S04]  /*0da0*/  ISETP.NE.U32.AND P0, PT, RZ, UR4, PT ;  /* 0x00000004ff007c0c */ /* 0x000fc8000bf05070 */
[----:B------:R-:W-:-:S13]  /*0db0*/  ISETP.NE.AND.EX P0, PT, RZ, UR5, PT, P0 ;  /* 0x00000005ff007c0c */ /* 0x000fda000bf05300 */
[----:B------:R-:W-:Y:S05]  /*0dc0*/  @!P0 BRA `(.L_x_10) ;  /* 0x00000000000c8947 */ /* 0x000fea0003800000 */
[----:B------:R-:W0:Y:S02]  /*0dd0*/  LDC.64 R4, c[0x0][0x588] ;  /* 0x00016200ff047b82 */ /* 0x000e240000000a00 */
[----:B0-----:R1:W5:Y:S01]  /*0de0*/  LDG.E R57, desc[UR36][R4.64] ;  /* 0x0000002404397981 */ /* 0x001362000c1e1900 */
[----:B------:R-:W-:Y:S05]  /*0df0*/  BRA `(.L_x_9) ;  /* 0x0000000000087947 */ /* 0x000fea0003800000 */
.L_x_10:
[----:B------:R-:W-:Y:S02]  /*0e00*/  ULDC UR4, c[0x0][0x580] ;  /* 0x0001600000047ab9 */ /* 0x000fe40000000800 */
[----:B------:R-:W-:-:S07]  /*0e10*/  IMAD.U32 R57, RZ, RZ, UR4 ;  /* 0x00000004ff397e24 */ /* 0x000fce000f8e00ff */
.L_x_9:
[----:B------:R-:W-:Y:S02]  /*0e20*/  ULDC.64 UR4, c[0x0][0x5a0] ;  /* 0x0001680000047ab9 */ /* 0x000fe40000000a00 */
[----:B------:R-:W-:-:S04]  /*0e30*/  ISETP.NE.U32.AND P0, PT, RZ, UR4, PT ;  /* 0x00000004ff007c0c */ /* 0x000fc8000bf05070 */
[----:B------:R-:W-:-:S13]  /*0e40*/  ISETP.NE.AND.EX P0, PT, RZ, UR5, PT, P0 ;  /* 0x00000005ff007c0c */ /* 0x000fda000bf05300 */
[----:B------:R-:W-:Y:S05]  /*0e50*/  @!P0 BRA `(.L_x_11) ;  /* 0x00000000001c8947 */ /* 0x000fea0003800000 */
[----:B01----:R-:W0:Y:S02]  /*0e60*/  LDC.64 R4, c[0x0][0x5a0] ;  /* 0x00016800ff047b82 */ /* 0x003e240000000a00 */
[----:B0-----:R-:W2:Y:S02]  /*0e70*/  LDG.E.64 R4, desc[UR36][R4.64] ;  /* 0x0000002404047981 */ /* 0x001ea4000c1e1b00 */
[----:B--2---:R-:W-:-:S04]  /*0e80*/  ISETP.NE.U32.AND P0, PT, R4, RZ, PT ;  /* 0x000000ff0400720c */ /* 0x004fc80003f05070 */
[----:B------:R-:W-:-:S13]  /*0e90*/  ISETP.NE.AND.EX P0, PT, R5, RZ, PT, P0 ;  /* 0x000000ff0500720c */ /* 0x000fda0003f05300 */
[----:B------:R-:W-:Y:S05]  /*0ea0*/  @!P0 BRA `(.L_x_11) ;  /* 0x0000000000088947 */ /* 0x000fea0003800000 */
[----:B------:R0:W5:Y:S01]  /*0eb0*/  LD.E R58, desc[UR36][R4.64] ;  /* 0x00000024043a7980 */ /* 0x000162000c101900 */
[----:B------:R-:W-:Y:S05]  /*0ec0*/  BRA `(.L_x_12) ;  /* 0x0000000000247947 */ /* 0x000fea0003800000 */
.L_x_11:
[----:B------:R-:W-:Y:S02]  /*0ed0*/  ULDC.64 UR4, c[0x0][0x590] ;  /* 0x0001640000047ab9 */ /* 0x000fe40000000a00 */
[----:B------:R-:W-:-:S04]  /*0ee0*/  ISETP.NE.U32.AND P0, PT, RZ, UR4, PT ;  /* 0x00000004ff007c0c */ /* 0x000fc8000bf05070 */
[----:B------:R-:W-:-:S13]  /*0ef0*/  ISETP.NE.AND.EX P0, PT, RZ, UR5, PT, P0 ;  /* 0x00000005ff007c0c */ /* 0x000fda000bf05300 */
[----:B------:R-:W-:Y:S05]  /*0f00*/  @!P0 BRA `(.L_x_13) ;  /* 0x00000000000c8947 */ /* 0x000fea0003800000 */
[----:B01----:R-:W0:Y:S02]  /*0f10*/  LDC.64 R4, c[0x0][0x590] ;  /* 0x00016400ff047b82 */ /* 0x003e240000000a00 */
[----:B0-----:R1:W5:Y:S01]  /*0f20*/  LDG.E R58, desc[UR36][R4.64] ;  /* 0x00000024043a7981 */ /* 0x001362000c1e1900 */
[----:B------:R-:W-:Y:S05]  /*0f30*/  BRA `(.L_x_12) ;  /* 0x0000000000087947 */ /* 0x000fea0003800000 */
.L_x_13:
[----:B------:R-:W-:Y:S02]  /*0f40*/  ULDC UR4, c[0x0][0x584] ;  /* 0x0001610000047ab9 */ /* 0x000fe40000000800 */
[----:B------:R-:W-:-:S07]  /*0f50*/  IMAD.U32 R58, RZ, RZ, UR4 ;  /* 0x00000004ff3a7e24 */ /* 0x000fce000f8e00ff */
.L_x_12:
[----:B------:R-:W-:-:S13]  /*0f60*/  LOP3.LUT P0, RZ, R0, 0xff, RZ, 0xc0, !PT ;  /* 0x000000ff00ff7812 */ /* 0x000fda000780c0ff */
[----:B------:R-:W-:Y:S05]  /*0f70*/  @!P0 EXIT ;  /* 0x000000000000894d */ /* 0x000fea0003800000 */
[----:B------:R-:W-:Y:S01]  /*0f80*/  ULDC UR4, c[0x0][0x28c] ;  /* 0x0000a30000047ab9 */ /* 0x000fe20000000800 */
[----:B------:R-:W-:Y:S01]  /*0f90*/  LOP3.LUT R64, R19, 0x1, RZ, 0xfc, !PT ;  /* 0x0000000113407812 */ /* 0x000fe200078efcff */
[----:B------:R-:W-:Y:S01]  /*0fa0*/  UIADD3 UR4, UR4, 0x1f, URZ ;  /* 0x0000001f04047890 */ /* 0x000fe2000fffe03f */
[----:B------:R-:W-:Y:S01]  /*0fb0*/  UMOV UR38, URZ ;  /* 0x0000003f00267c82 */ /* 0x000fe20008000000 */
[----:B------:R-:W-:Y:S02]  /*0fc0*/  UMOV UR39, URZ ;  /* 0x0000003f00277c82 */ /* 0x000fe40008000000 */
[----:B------:R-:W-:-:S04]  /*0fd0*/  USHF.R.S32.HI UR5, URZ, 0x1f, UR4 ;  /* 0x0000001f3f057899 */ /* 0x000fc80008011404 */
[----:B------:R-:W-:-:S04]  /*0fe0*/  ULEA.HI UR5, UR5, UR4, URZ, 0x5 ;  /* 0x0000000405057291 */ /* 0x000fc8000f8f283f */
[----:B------:R-:W-:-:S12]  /*0ff0*/  USHF.R.S32.HI UR40, URZ, 0x5, UR5 ;  /* 0x000000053f287899 */ /* 0x000fd80008011405 */
.L_x_106:
[----:B------:R-:W2:Y:S01]  /*1000*/  S2R R3, SR_CgaCtaId ;  /* 0x0000000000037919 */ /* 0x000ea20000008800 */
[----:B------:R-:W-:-:S04]  /*1010*/  MOV R0, 0x400 ;  /* 0x0000040000007802 */ /* 0x000fc80000000f00 */
[----:B--2---:R-:W-:-:S05]  /*1020*/  LEA R24, R3, R0, 0x18 ;  /* 0x0000000003187211 */ /* 0x004fca00078ec0ff */
[----:B------:R-:W-:-:S05]  /*1030*/  VIADD R0, R24, 0x800 ;  /* 0x0000080018007836 */ /* 0x000fca0000000000 */
[----:B------:R-:W-:-:S13]  /*1040*/  LOP3.LUT P0, RZ, R0, 0x9f, RZ, 0xc0, !PT ;  /* 0x0000009f00ff7812 */ /* 0x000fda000780c0ff */
[----:B-1-345:R-:W-:Y:S05]  /*1050*/  @!P0 BRA `(.L_x_14) ;  /* 0x0000000000408947 */ /* 0x03afea0003800000 */
[----:B------:R-:W-:Y:S01]  /*1060*/  MOV R0, 0x0 ;  /* 0x0000000000007802 */ /* 0x000fe20000000f00 */
[----:B------:R-:W-:Y:S01]  /*1070*/  ULDC.64 UR4, c[0x4][0x70] ;  /* 0x01001c0000047ab9 */ /* 0x000fe20000000a00 */
[----:B------:R-:W-:Y:S01]  /*1080*/  ULDC.64 UR6, c[0x4][0x8] ;  /* 0x0100020000067ab9 */ /* 0x000fe20000000a00 */
[----:B01----:R-:W-:Y:S01]  /*1090*/  IMAD.U32 R4, RZ, RZ, UR4 ;  /* 0x00000004ff047e24 */ /* 0x003fe2000f8e00ff */
[----:B------:R0:W1:Y:S01]  /*10a0*/  LDC.64 R14, c[0x4][R0] ;  /* 0x01000000000e7b82 */ /* 0x0000620000000a00 */
[----:B------:R-:W-:Y:S01]  /*10b0*/  IMAD.U32 R5, RZ, RZ, UR5 ;  /* 0x00000005ff057e24 */ /* 0x000fe2000f8e00ff */
[----:B------:R-:W-:Y:S01]  /*10c0*/  ULDC.64 UR4, c[0x4][0x78] ;  /* 0x01001e0000047ab9 */ /* 0x000fe20000000a00 */
[----:B------:R-:W-:Y:S02]  /*10d0*/  IMAD.U32 R10, RZ, RZ, UR6 ;  /* 0x00000006ff0a7e24 */ /* 0x000fe4000f8e00ff */
[----:B------:R-:W-:Y:S02]  /*10e0*/  IMAD.U32 R6, RZ, RZ, UR4 ;  /* 0x00000004ff067e24 */ /* 0x000fe4000f8e00ff */
[----:B------:R-:W-:-:S02]  /*10f0*/  IMAD.U32 R7, RZ, RZ, UR5 ;  /* 0x00000005ff077e24 */ /* 0x000fc4000f8e00ff */
[----:B------:R-:W-:Y:S02]  /*1100*/  IMAD.U32 R11, RZ, RZ, UR7 ;  /* 0x00000007ff0b7e24 */ /* 0x000fe4000f8e00ff */
[----:B------:R-:W-:Y:S02]  /*1110*/  IMAD.MOV.U32 R8, RZ, RZ, 0x70 ;  /* 0x00000070ff087424 */ /* 0x000fe400078e00ff */
[----:B------:R-:W-:Y:S02]  /*1120*/  IMAD.MOV.U32 R12, RZ, RZ, 0x1 ;  /* 0x00000001ff0c7424 */ /* 0x000fe400078e00ff */
[----:B0-----:R-:W-:-:S07]  /*1130*/  IMAD.MOV.U32 R13, RZ, RZ, RZ ;  /* 0x000000ffff0d7224 */ /* 0x001fce00078e00ff */
[----:B------:R-:W-:-:S07]  /*1140*/  LEPC R20, `(.L_x_14) ;  /* 0x000000001014794e */ /* 0x000fce0000000000 */
[----:B-1---5:R-:W-:Y:S05]  /*1150*/  CALL.ABS.NOINC R14 ;  /* 0x000000000e007343 */ /* 0x022fea0003c00000 */
.L_x_14:
[----:B------:R-:W-:-:S05]  /*1160*/  VIADD R25, R24, 0x24800 ;  /* 0x0002480018197836 */ /* 0x000fca0000000000 */
[----:B------:R-:W-:-:S13]  /*1170*/  LOP3.LUT P0, RZ, R25, 0x3ff, RZ, 0xc0, !PT ;  /* 0x000003ff19ff7812 */ /* 0x000fda000780c0ff */
[----:B------:R-:W-:Y:S05]  /*1180*/  @!P0 BRA `(.L_x_15) ;  /* 0x00000000007c8947 */ /* 0x000fea0003800000 */
        /* <DEDUP_REMOVED lines=16> */
.L_x_16:
[----:B------:R-:W0:Y:S01]  /*1290*/  LDC.64 R22, c[0x4][R22] ;  /* 0x0100000016167b82 */ /* 0x000e220000000a00 */
[----:B------:R-:W-:Y:S01]  /*12a0*/  ULDC.64 UR4, c[0x4][0x70] ;  /* 0x01001c0000047ab9 */ /* 0x000fe20000000a00 */
[----:B------:R-:W-:Y:S01]  /*12b0*/  ULDC.64 UR6, c[0x4][0x10] ;  /* 0x0100040000067ab9 */ /* 0x000fe20000000a00 */
[----:B------:R-:W-:Y:S02]  /*12c0*/  IMAD.U32 R4, RZ, RZ, UR4 ;  /* 0x00000004ff047e24 */ /* 0x000fe4000f8e00ff */
        /* <DEDUP_REMOVED lines=8> */
[----:B------:R-:W-:-:S07]  /*1350*/  IMAD.MOV.U32 R13, RZ, RZ, RZ ;  /* 0x000000ffff0d7224 */ /* 0x000fce00078e00ff */
[----:B------:R-:W-:-:S07]  /*1360*/  LEPC R20, `(.L_x_15) ;  /* 0x000000001014794e */ /* 0x000fce0000000000 */
[----:B0-----:R-:W-:Y:S05]  /*1370*/  CALL.ABS.NOINC R22 ;  /* 0x0000000016007343 */ /* 0x001fea0003c00000 */
.L_x_15:
[----:B------:R-:W-:Y:S01]  /*1380*/  UMOV UR4, 0xffffffff ;  /* 0xffffffff00047882 */ /* 0x000fe20000000000 */
[----:B------:R-:W-:Y:S02]  /*1390*/  LOP3.LUT R13, R18, 0x80, RZ, 0xc0, !PT ;  /* 0x00000080120d7812 */ /* 0x000fe400078ec0ff */
[----:B------:R-:W-:Y:S02]  /*13a0*/  ISETP.NE.AND P0, PT, R64, 0x3, PT ;  /* 0x000000034000780c */ /* 0x000fe40003f05270 */
[----:B------:R-:W-:Y:S01]  /*13b0*/  SHF.R.U32.HI R13, RZ, 0x7, R13 ;  /* 0x00000007ff0d7819 */ /* 0x000fe2000001160d */
[----:B------:R-:W-:Y:S10]  /*13c0*/  BRA.DIV UR4, `(.L_x_17) ;  /* 0x0000005e046c7947 */ /* 0x000ff4000b800000 */
.L_x_139:
[----:B------:R-:W-:Y:S05]  /*13d0*/  @!P0 BRA `(.L_x_18) ;  /* 0x0000000000048947 */ /* 0x000fea0003800000 */
[----:B------:R-:W-:Y:S01]  /*13e0*/  BPT.TRAP 0x1 ;  /* 0x000000040000795c */ /* 0x000fe20000300000 */
.L_x_18:
[----:B------:R-:W-:Y:S02]  /*13f0*/  IMAD.U32 R0, RZ, RZ, UR38 ;  /* 0x00000026ff007e24 */ /* 0x000fe4000f8e00ff */
[----:B------:R-:W-:-:S03]  /*1400*/  IMAD.U32 R3, RZ, RZ, UR39 ;  /* 0x00000027ff037e24 */ /* 0x000fc6000f8e00ff */
[----:B------:R-:W-:Y:S01]  /*1410*/  SHF.L.U32 R0, R0, 0x1f, RZ ;  /* 0x0000001f00007819 */ /* 0x000fe200000006ff */
[----:B------:R-:W-:-:S04]  /*1420*/  IMAD R3, R3, 0x8, R24 ;  /* 0x0000000803037824 */ /* 0x000fc800078e0218 */
[----:B------:R2:W3:Y:S01]  /*1430*/  SYNCS.PHASECHK.TRANS64.TRYWAIT P1, [R3+URZ], R0 ;  /* 0x00000000030075a7 */ /* 0x0004e2000802017f */
[----:B------:R-:W-:Y:S05]  /*1440*/  @!P0 BRA `(.L_x_19) ;  /* 0x0000000000048947 */ /* 0x000fea0003800000 */
[----:B------:R-:W-:Y:S01]  /*1450*/  BPT.TRAP 0x1 ;  /* 0x000000040000795c */ /* 0x000fe20000300000 */
.L_x_19:
[----:B---3--:R-:W-:Y:S05]  /*1460*/  @P1 BRA `(.L_x_20) ;  /* 0x0000000000081947 */ /* 0x008fea0003800000 */
[----:B------:R-:W3:Y:S02]  /*1470*/  SYNCS.PHASECHK.TRANS64.TRYWAIT P1, [R3+URZ], R0 ;  /* 0x00000000030075a7 */ /* 0x000ee4000802017f */
[----:B---3--:R-:W-:Y:S05]  /*1480*/  @!P1 BRA `(.L_x_21) ;  /* 0x0000005c00589947 */ /* 0x008fea0003800000 */
.L_x_20:
[----:B------:R-:W-:-:S04]  /*1490*/  UIADD3 UR4, UR39, 0x1, URZ ;  /* 0x0000000127047890 */ /* 0x000fc8000fffe03f */
[----:B------:R-:W-:Y:S02]  /*14a0*/  UISETP.NE.AND UP0, UPT, UR4, 0x9, UPT ;  /* 0x000000090400788c */ /* 0x000fe4000bf05270 */
[----:B--23--:R-:W-:Y:S02]  /*14b0*/  IMAD.U32 R0, RZ, RZ, UR4 ;  /* 0x00000004ff007e24 */ /* 0x00cfe4000f8e00ff */
[----:B------:R-:W-:Y:S02]  /*14c0*/  USEL UR4, URZ, 0x1, UP0 ;  /* 0x000000013f047887 */ /* 0x000fe40008000000 */
[----:B------:R-:W-:Y:S02]  /*14d0*/  PLOP3.LUT P1, PT, PT, PT, UP0, 0x80, 0x0 ;  /* 0x000000000000781c */ /* 0x000fe40003f2f008 */
[----:B------:R-:W-:Y:S02]  /*14e0*/  ULOP3.LUT UR4, UR38, UR4, URZ, 0x3c, !UPT ;  /* 0x0000000426047292 */ /* 0x000fe4000f8e3c3f */
[----:B------:R-:W-:-:S04]  /*14f0*/  SEL R0, R0, RZ, P1 ;  /* 0x000000ff00007207 */ /* 0x000fc80000800000 */
[----:B------:R-:W-:Y:S01]  /*1500*/  IMAD.U32 R15, RZ, RZ, UR4 ;  /* 0x00000004ff0f7e24 */ /* 0x000fe2000f8e00ff */
[----:B------:R-:W-:Y:S06]  /*1510*/  @!P0 BRA `(.L_x_22) ;  /* 0x0000000000048947 */ /* 0x000fec0003800000 */
[----:B------:R-:W-:Y:S01]  /*1520*/  BPT.TRAP 0x1 ;  /* 0x000000040000795c */ /* 0x000fe20000300000 */
.L_x_22:
[----:B------:R-:W-:Y:S01]  /*1530*/  SHF.R.U32.HI R8, RZ, 0x2, R18 ;  /* 0x00000002ff087819 */ /* 0x000fe20000011612 */
[C---:B------:R-:W-:Y:S01]  /*1540*/  IMAD.SHL.U32 R3, R18.reuse, 0x8, RZ ;  /* 0x0000000812037824 */ /* 0x040fe200078e00ff */
[----:B------:R-:W-:Y:S01]  /*1550*/  USHF.L.U32 UR4, UR39, 0xc, URZ ;  /* 0x0000000c27047899 */ /* 0x000fe2000800063f */
[----:B01----:R-:W-:Y:S01]  /*1560*/  IMAD.SHL.U32 R4, R18, 0x10, RZ ;  /* 0x0000001012047824 */ /* 0x003fe200078e00ff */
[C---:B------:R-:W-:Y:S01]  /*1570*/  LOP3.LUT R6, R8.reuse, 0x3, RZ, 0xc0, !PT ;  /* 0x0000000308067812 */ /* 0x040fe200078ec0ff */
[----:B------:R-:W-:Y:S01]  /*1580*/  IMAD.MOV.U32 R12, RZ, RZ, 0x90 ;  /* 0x00000090ff0c7424 */ /* 0x000fe200078e00ff */
[----:B------:R-:W-:Y:S01]  /*1590*/  LOP3.LUT R7, R8, 0x4, RZ, 0xc0, !PT ;  /* 0x0000000408077812 */ /* 0x000fe200078ec0ff */
[----:B------:R-:W-:Y:S01]  /*15a0*/  IMAD.U32 R11, RZ, RZ, UR40 ;  /* 0x00000028ff0b7e24 */ /* 0x000fe2000f8e00ff */
[----:B------:R-:W-:Y:S02]  /*15b0*/  LOP3.LUT R3, R3, 0x18, R6, 0xe2, !PT ;  /* 0x0000001803037812 */ /* 0x000fe400078ee206 */
[----:B------:R-:W-:-:S02]  /*15c0*/  LOP3.LUT R10, R4, 0xe00, RZ, 0xc0, !PT ;  /* 0x00000e00040a7812 */ /* 0x000fc400078ec0ff */
[----:B------:R-:W-:Y:S02]  /*15d0*/  LOP3.LUT R3, R3, R7, RZ, 0xfc, !PT ;  /* 0x0000000703037212 */ /* 0x000fe400078efcff */
[----:B------:R-:W-:Y:S02]  /*15e0*/  LOP3.LUT P1, RZ, R8, 0x4, RZ, 0xc0, !PT ;  /* 0x0000000408ff7812 */ /* 0x000fe4000782c0ff */
[----:B------:R-:W-:Y:S02]  /*15f0*/  LOP3.LUT R4, R3, R10, RZ, 0xfc, !PT ;  /* 0x0000000a03047212 */ /* 0x000fe400078efcff */
[----:B------:R-:W-:Y:S02]  /*1600*/  SEL R12, R12, 0x70, !P1 ;  /* 0x000000700c0c7807 */ /* 0x000fe40004800000 */
[----:B------:R-:W-:Y:S02]  /*1610*/  LOP3.LUT R3, R4, UR4, RZ, 0xfc, !PT ;  /* 0x0000000404037c12 */ /* 0x000fe4000f8efcff */
[----:B------:R-:W-:-:S02]  /*1620*/  SHF.L.U32 R14, R15, 0x1f, RZ ;  /* 0x0000001f0f0e7819 */ /* 0x000fc400000006ff */
[----:B------:R-:W-:Y:S01]  /*1630*/  ISETP.NE.AND P2, PT, R11, 0x1, PT ;  /* 0x000000010b00780c */ /* 0x000fe20003f45270 */
[--C-:B------:R-:W-:Y:S02]  /*1640*/  IMAD R5, R3, 0x4, R24.reuse ;  /* 0x0000000403057824 */ /* 0x100fe400078e0218 */
[----:B------:R-:W-:Y:S02]  /*1650*/  IMAD R3, R0, 0x8, R24 ;  /* 0x0000000800037824 */ /* 0x000fe400078e0218 */
[----:B------:R-:W-:Y:S02]  /*1660*/  IMAD.IADD R9, R5, 0x1, R12 ;  /* 0x0000000105097824 */ /* 0x000fe400078e020c */
[----:B------:R0:W1:Y:S01]  /*1670*/  SYNCS.PHASECHK.TRANS64.TRYWAIT P1, [R3+URZ], R14 ;  /* 0x0000000e030075a7 */ /* 0x000062000802017f */
[----:B------:R0:W2:Y:S05]  /*1680*/  LDS R68, [R5+0x800] ;  /* 0x0008000005447984 */ /* 0x0000aa0000000800 */
[----:B------:R-:W-:Y:S05]  /*1690*/  WARPSYNC.ALL ;  /* 0x0000000000007948 */ /* 0x000fea0003800000 */
[----:B------:R-:W-:Y:S04]  /*16a0*/  LDS R69, [R5+0xc00] ;  /* 0x000c000005457984 */ /* 0x000fe80000000800 */
[----:B------:R-:W-:Y:S04]  /*16b0*/  LDS R72, [R5+0x900] ;  /* 0x0009000005487984 */ /* 0x000fe80000000800 */
[----:B------:R-:W-:Y:S04]  /*16c0*/  LDS R73, [R5+0xd00] ;  /* 0x000d000005497984 */ /* 0x000fe80000000800 */
[----:B------:R-:W-:Y:S04]  /*16d0*/  LDS R70, [R9+0x800] ;  /* 0x0008000009467984 */ /* 0x000fe80000000800 */
[----:B------:R-:W2:Y:S04]  /*16e0*/  LDS R71, [R9+0xc00] ;  /* 0x000c000009477984 */ /* 0x000ea80000000800 */
[----:B------:R-:W-:Y:S04]  /*16f0*/  LDS R74, [R9+0x900] ;  /* 0x00090000094a7984 */ /* 0x000fe80000000800 */
[----:B------:R-:W3:Y:S01]  /*1700*/  LDS R75, [R9+0xd00] ;  /* 0x000d0000094b7984 */ /* 0x000ee20000000800 */
[----:B------:R-:W-:Y:S01]  /*1710*/  R2UR UR4, R25 ;  /* 0x00000000190472ca */ /* 0x000fe200000e0000 */
[----:B------:R-:W-:Y:S01]  /*1720*/  UMOV UR11, 0x40000040 ;  /* 0x40000040000b7882 */ /* 0x000fe20000000000 */
[----:B--2---:R-:W-:-:S11]  /*1730*/  WARPGROUP.ARRIVE ;  /* 0x00000000000079c5 */ /* 0x004fd60000000000 */
[----:B------:R-:W-:-:S04]  /*1740*/  USHF.R.U32.HI UR4, URZ, 0x4, UR4 ;  /* 0x000000043f047899 */ /* 0x000fc80008011604 */
[----:B------:R-:W-:-:S04]  /*1750*/  ULOP3.LUT UR4, UR4, 0x3fff, URZ, 0xc0, !UPT ;  /* 0x00003fff04047892 */ /* 0x000fc8000f8ec03f */
[----:B------:R-:W-:-:S04]  /*1760*/  ULOP3.LUT UR7, UR4, 0x10000, URZ, 0xfc, !UPT ;  /* 0x0001000004077892 */ /* 0x000fc8000f8efc3f */
[----:B------:R-:W-:-:S04]  /*1770*/  ULEA UR4, UR39, UR7, 0x9 ;  /* 0x0000000727047291 */ /* 0x000fc8000f8e483f */
[----:B------:R-:W-:-:S03]  /*1780*/  UIADD3 UR6, UR4, 0x2, URZ ;  /* 0x0000000204067890 */ /* 0x000fc6000fffe03f */
[----:B------:R-:W-:Y:S02]  /*1790*/  UMOV UR10, UR4 ;  /* 0x00000004000a7c82 */ /* 0x000fe40008000000 */
[----:B------:R-:W-:Y:S01]  /*17a0*/  HGMMA.64x64x8.F32.TF32 R24, R68, gdesc[UR8], RZ, !UPT, gsb0 ;  /* 0x04e0000844187df0 */ /* 0x000fe2000c0028ff */
[----:B------:R-:W-:Y:S01]  /*17b0*/  UMOV UR11, 0x40000040 ;  /* 0x40000040000b7882 */ /* 0x000fe20000000000 */
[----:B------:R-:W-:Y:S01]  /*17c0*/  UMOV UR10, UR6 ;  /* 0x00000006000a7c82 */ /* 0x000fe20008000000 */
[----:B------:R-:W-:Y:S02]  /*17d0*/  UIADD3 UR6, UR4, 0x4, URZ ;  /* 0x0000000404067890 */ /* 0x000fe4000fffe03f */
[----:B------:R-:W-:Y:S01]  /*17e0*/  UIADD3 UR4, UR4, 0x6, URZ ;  /* 0x0000000604047890 */ /* 0x000fe2000fffe03f */
[----:B------:R-:W-:Y:S02]  /*17f0*/  WARPGROUP.DEPBAR.LE gsb0, 0x0 ;  /* 0x00008000000079c5 */ /* 0x000fe40000010000 */
[----:B---3--:R-:W-:-:S06]  /*1800*/  WARPGROUP.ARRIVE ;  /* 0x00000000000079c5 */ /* 0x008fcc0000000000 */
[----:B------:R-:W-:Y:S01]  /*1810*/  HGMMA.64x64x8.F32.TF32 R24, R72, gdesc[UR8], R24, gsb0 ;  /* 0x04e0000848187df0 */ /* 0x000fe20008002818 */
[----:B------:R-:W-:Y:S01]  /*1820*/  UMOV UR10, UR6 ;  /* 0x00000006000a7c82 */ /* 0x000fe20008000000 */
[----:B------:R-:W-:Y:S01]  /*1830*/  UMOV UR11, 0x40000040 ;  /* 0x40000040000b7882 */ /* 0x000fe20000000000 */
[----:B------:R-:W-:Y:S02]  /*1840*/  WARPGROUP.DEPBAR.LE gsb0, 0x0 ;  /* 0x00008000000079c5 */ /* 0x000fe40000010000 */
[----:B------:R-:W-:Y:S04]  /*1850*/  LDS R68, [R5+0xa00] ;  /* 0x000a000005447984 */ /* 0x000fe80000000800 */
[----:B------:R-:W-:Y:S04]  /*1860*/  LDS R69, [R5+0xe00] ;  /* 0x000e000005457984 */ /* 0x000fe80000000800 */
[----:B------:R-:W-:Y:S04]  /*1870*/  LDS R70, [R9+0xa00] ;  /* 0x000a000009467984 */ /* 0x000fe80000000800 */
[----:B------:R-:W2:Y:S02]  /*1880*/  LDS R71, [R9+0xe00] ;  /* 0x000e000009477984 */ /* 0x000ea40000000800 */
[----:B--2---:R-:W-:-:S06]  /*1890*/  WARPGROUP.ARRIVE ;  /* 0x00000000000079c5 */ /* 0x004fcc0000000000 */
        /* <DEDUP_REMOVED lines=9> */
[----:B------:R-:W-:Y:S03]  /*1930*/  HGMMA.64x64x8.F32.TF32 R24, R72, gdesc[UR8], R24, gsb0 ;  /* 0x04e0000848187df0 */ /* 0x000fe60008002818 */
[----:B------:R-:W-:Y:S02]  /*1940*/  WARPGROUP.DEPBAR.LE gsb0, 0x0 ;  /* 0x00008000000079c5 */ /* 0x000fe40000010000 */
[----:B------:R-:W-:Y:S05]  /*1950*/  @!P2 BRA `(.L_x_23) ;  /* 0x0000000800c8a947 */ /* 0x000fea0003800000 */
[----:B------:R-:W-:Y:S05]  /*1960*/  @!P0 BRA `(.L_x_24) ;  /* 0x0000000000048947 */ /* 0x000fea0003800000 */
[----:B------:R-:W-:Y:S01]  /*1970*/  BPT.TRAP 0x1 ;  /* 0x000000040000795c */ /* 0x000fe20000300000 */
.L_x_24:
[----:B-1----:R-:W-:Y:S05]  /*1980*/  @P1 BRA `(.L_x_25) ;  /* 0x0000000000181947 */ /* 0x002fea0003800000 */
[----:B------:R-:W1:Y:S01]  /*1990*/  S2UR UR5, SR_CgaCtaId ;  /* 0x00000000000579c3 */ /* 0x000e620000008800 */
[----:B------:R-:W-:Y:S02]  /*19a0*/  UMOV UR4, 0x400 ;  /* 0x0000040000047882 */ /* 0x000fe40000000000 */
[----:B-1----:R-:W-:-:S06]  /*19b0*/  ULEA UR4, UR5, UR4, 0x18 ;  /* 0x0000000405047291 */ /* 0x002fcc000f8ec03f */
[----:B0-----:R-:W-:-:S04]  /*19c0*/  LEA R3, R0, UR4, 0x3 ;  /* 0x0000000400037c11 */ /* 0x001fc8000f8e18ff */
[----:B------:R-:W0:Y:S02]  /*19d0*/  SYNCS.PHASECHK.TRANS64.TRYWAIT P1, [R3+URZ], R14 ;  /* 0x0000000e030075a7 */ /* 0x000e24000802017f */
[----:B0-----:R-:W-:Y:S05]  /*19e0*/  @!P1 BRA `(.L_x_26) ;  /* 0x0000005800149947 */ /* 0x001fea0003800000 */
.L_x_25:
[----:B------:R-:W1:Y:S01]  /*19f0*/  S2UR UR5, SR_CgaCtaId ;  /* 0x00000000000579c3 */ /* 0x000e620000008800 */
[----:B------:R-:W-:Y:S01]  /*1a00*/  IMAD.SHL.U32 R9, R0, 0x1000, RZ ;  /* 0x0000100000097824 */ /* 0x000fe200078e00ff */
[----:B------:R-:W-:-:S04]  /*1a10*/  UMOV UR4, 0x400 ;  /* 0x0000040000047882 */ /* 0x000fc80000000000 */
[----:B0-----:R-:W-:Y:S02]  /*1a20*/  LOP3.LUT R3, R9, R4, RZ, 0xfc, !PT ;  /* 0x0000000409037212 */ /* 0x001fe400078efcff */
[----:B------:R-:W0:Y:S01]  /*1a30*/  LDC R11, c[0x0][0x28c] ;  /* 0x0000a300ff0b7b82 */ /* 0x000e220000000800 */
[----:B-1----:R-:W-:-:S03]  /*1a40*/  ULEA UR9, UR5, UR4, 0x18 ;  /* 0x0000000405097291 */ /* 0x002fc6000f8ec03f */
[----:B------:R-:W-:-:S03]  /*1a50*/  UMOV UR4, UR39 ;  /* 0x0000002700047c82 */ /* 0x000fc60008000000 */
[----:B------:R-:W-:Y:S02]  /*1a60*/  LEA R3, R3, UR9, 0x2 ;  /* 0x0000000903037c11 */ /* 0x000fe4000f8e10ff */
[----:B0-----:R-:W-:-:S03]  /*1a70*/  ISETP.GE.AND P1, PT, R11, 0x41, PT ;  /* 0x000000410b00780c */ /* 0x001fc60003f26270 */
[----:B------:R-:W-:Y:S01]  /*1a80*/  IMAD.IADD R5, R12, 0x1, R3 ;  /* 0x000000010c057824 */ /* 0x000fe200078e0203 */
[----:B------:R0:W1:Y:S04]  /*1a90*/  LDS R68, [R3+0x800] ;  /* 0x0008000003447984 */ /* 0x0000680000000800 */
[----:B------:R0:W2:Y:S04]  /*1aa0*/  LDS R69, [R3+0xc00] ;  /* 0x000c000003457984 */ /* 0x0000a80000000800 */
[----:B------:R0:W3:Y:S04]  /*1ab0*/  LDS R70, [R5+0x800] ;  /* 0x0008000005467984 */ /* 0x0000e80000000800 */
[----:B------:R0:W4:Y:S01]  /*1ac0*/  LDS R71, [R5+0xc00] ;  /* 0x000c000005477984 */ /* 0x0001220000000800 */
[----:B------:R-:W-:Y:S05]  /*1ad0*/  @!P1 BRA `(.L_x_27) ;  /* 0x00000004008c9947 */ /* 0x000fea0003800000 */
[----:B------:R-:W-:Y:S01]  /*1ae0*/  R2UR UR6, R0 ;  /* 0x00000000000672ca */ /* 0x000fe200000e0000 */
[----:B------:R-:W-:-:S06]  /*1af0*/  UIADD3 UR4, UR40, -0x1, URZ ;  /* 0xffffffff28047890 */ /* 0x000fcc000fffe03f */
[----:B0-----:R-:W-:Y:S01]  /*1b00*/  IMAD.U32 R3, RZ, RZ, UR4 ;  /* 0x00000004ff037e24 */ /* 0x001fe2000f8e00ff */
[----:B------:R-:W-:-:S07]  /*1b10*/  UMOV UR4, UR39 ;  /* 0x0000002700047c82 */ /* 0x000fce0008000000 */
.L_x_35:
[----:B------:R-:W-:-:S04]  /*1b20*/  UIADD3 UR5, UR6, 0x1, URZ ;  /* 0x0000000106057890 */ /* 0x000fc8000fffe03f */
[----:B------:R-:W-:-:S04]  /*1b30*/  UISETP.NE.AND UP0, UPT, UR5, 0x9, UPT ;  /* 0x000000090500788c */ /* 0x000fc8000bf05270 */
[----:B------:R-:W-:Y:S02]  /*1b40*/  USEL UR8, URZ, 0x1, UP0 ;  /* 0x000000013f087887 */ /* 0x000fe40008000000 */
[----:B------:R-:W-:-:S04]  /*1b50*/  USEL UR5, UR5, URZ, UP0 ;  /* 0x0000003f05057287 */ /* 0x000fc80008000000 */
[----:B------:R-:W-:Y:S02]  /*1b60*/  LOP3.LUT R15, R15, UR8, RZ, 0x3c, !PT ;  /* 0x000000080f0f7c12 */ /* 0x000fe4000f8e3cff */
[----:B------:R-:W-:Y:S01]  /*1b70*/  IMAD.U32 R0, RZ, RZ, UR5 ;  /* 0x00000005ff007e24 */ /* 0x000fe2000f8e00ff */
[----:B0-----:R-:W-:Y:S06]  /*1b80*/  @!P0 BRA `(.L_x_28) ;  /* 0x0000000000048947 */ /* 0x001fec0003800000 */
[----:B------:R-:W-:Y:S01]  /*1b90*/  BPT.TRAP 0x1 ;  /* 0x000000040000795c */ /* 0x000fe20000300000 */
.L_x_28:
[----:B------:R-:W0:Y:S01]  /*1ba0*/  S2UR UR5, SR_CgaCtaId ;  /* 0x00000000000579c3 */ /* 0x000e220000008800 */
[----:B------:R-:W-:Y:S01]  /*1bb0*/  UMOV UR9, 0x400 ;  /* 0x0000040000097882 */ /* 0x000fe20000000000 */
[----:B------:R-:W-:Y:S01]  /*1bc0*/  SHF.L.U32 R20, R15, 0x1f, RZ ;  /* 0x0000001f0f147819 */ /* 0x000fe200000006ff */
[----:B------:R-:W-:Y:S01]  /*1bd0*/  ULEA UR8, UR6, UR7, 0x9 ;  /* 0x0000000706087291 */ /* 0x000fe2000f8e483f */
[C---:B------:R-:W-:Y:S01]  /*1be0*/  IMAD.SHL.U32 R10, R18.reuse, 0x10, RZ ;  /* 0x00000010120a7824 */ /* 0x040fe200078e00ff */
[----:B------:R-:W-:Y:S01]  /*1bf0*/  UMOV UR11, 0x40000040 ;  /* 0x40000040000b7882 */ /* 0x000fe20000000000 */
[----:B------:R-:W-:Y:S01]  /*1c00*/  SHF.R.U32.HI R8, RZ, 0x2, R18 ;  /* 0x00000002ff087819 */ /* 0x000fe20000011612 */
[----:B------:R-:W-:Y:S02]  /*1c10*/  IMAD.SHL.U32 R5, R18, 0x8, RZ ;  /* 0x0000000812057824 */ /* 0x000fe400078e00ff */
[----:B------:R-:W-:Y:S01]  /*1c20*/  LOP3.LUT R10, R10, 0xe00, RZ, 0xc0, !PT ;  /* 0x00000e000a0a7812 */ /* 0x000fe200078ec0ff */
[----:B------:R-:W-:Y:S01]  /*1c30*/  UMOV UR10, UR8 ;  /* 0x00000008000a7c82 */ /* 0x000fe20008000000 */
[C---:B------:R-:W-:Y:S01]  /*1c40*/  LOP3.LUT R7, R8.reuse, 0x4, RZ, 0xc0, !PT ;  /* 0x0000000408077812 */ /* 0x040fe200078ec0ff */
[----:B------:R-:W-:Y:S01]  /*1c50*/  IMAD.U32 R22, RZ, RZ, UR6 ;  /* 0x00000006ff167e24 */ /* 0x000fe2000f8e00ff */
[----:B------:R-:W-:Y:S01]  /*1c60*/  LOP3.LUT R6, R8, 0x3, RZ, 0xc0, !PT ;  /* 0x0000000308067812 */ /* 0x000fe200078ec0ff */
[----:B------:R-:W-:Y:S01]  /*1c70*/  UIADD3 UR6, UR8, 0x2, URZ ;  /* 0x0000000208067890 */ /* 0x000fe2000fffe03f */
[----:B------:R-:W-:-:S04]  /*1c80*/  LOP3.LUT R9, R10, R7, RZ, 0xfc, !PT ;  /* 0x000000070a097212 */ /* 0x000fc800078efcff */
[----:B------:R-:W-:-:S04]  /*1c90*/  LOP3.LUT R14, R9, R6, RZ, 0xfc, !PT ;  /* 0x00000006090e7212 */ /* 0x000fc800078efcff */
[----:B------:R-:W-:Y:S01]  /*1ca0*/  LOP3.LUT R5, R14, 0x18, R5, 0xf8, !PT ;  /* 0x000000180e057812 */ /* 0x000fe200078ef805 */
[----:B0-----:R-:W-:-:S04]  /*1cb0*/  ULEA UR9, UR5, UR9, 0x18 ;  /* 0x0000000905097291 */ /* 0x001fc8000f8ec03f */
[----:B------:R-:W-:Y:S02]  /*1cc0*/  IMAD R5, R22, 0x1000, R5 ;  /* 0x0000100016057824 */ /* 0x000fe400078e0205 */
[----:B------:R-:W-:-:S03]  /*1cd0*/  LEA R11, R0, UR9, 0x3 ;  /* 0x00000009000b7c11 */ /* 0x000fc6000f8e18ff */
[----:B------:R-:W-:Y:S01]  /*1ce0*/  LEA R5, R5, UR9, 0x2 ;  /* 0x0000000905057c11 */ /* 0x000fe2000f8e10ff */
[----:B------:R0:W0:Y:S01]  /*1cf0*/  SYNCS.PHASECHK.TRANS64.TRYWAIT P1, [R11+URZ], R20 ;  /* 0x000000140b0075a7 */ /* 0x000022000802017f */
[----:B-1234-:R-:W-:-:S03]  /*1d00*/  WARPGROUP.ARRIVE ;  /* 0x00000000000079c5 */ /* 0x01efc60000000000 */
[----:B------:R-:W-:-:S03]  /*1d10*/  IMAD.IADD R9, R12, 0x1, R5 ;  /* 0x000000010c097824 */ /* 0x000fc600078e0205 */
[----:B------:R-:W-:Y:S01]  /*1d20*/  HGMMA.64x64x8.F32.TF32 R24, R68, gdesc[UR8], R24, gsb0 ;  /* 0x04e0000844187df0 */ /* 0x000fe20008002818 */
[----:B------:R-:W-:Y:S01]  /*1d30*/  UMOV UR10, UR6 ;  /* 0x00000006000a7c82 */ /* 0x000fe20008000000 */
[----:B------:R-:W-:Y:S01]  /*1d40*/  UMOV UR11, 0x40000040 ;  /* 0x40000040000b7882 */ /* 0x000fe20000000000 */
[----:B------:R-:W-:Y:S02]  /*1d50*/  WARPGROUP.DEPBAR.LE gsb0, 0x0 ;  /* 0x00008000000079c5 */ /* 0x000fe40000010000 */
[----:B------:R-:W-:Y:S04]  /*1d60*/  LDS R72, [R5+0x900] ;  /* 0x0009000005487984 */ /* 0x000fe80000000800 */
[----:B------:R-:W-:Y:S04]  /*1d70*/  LDS R73, [R5+0xd00] ;  /* 0x000d000005497984 */ /* 0x000fe80000000800 */
[----:B------:R-:W-:Y:S04]  /*1d80*/  LDS R74, [R9+0x900] ;  /* 0x00090000094a7984 */ /* 0x000fe80000000800 */
[----:B------:R-:W1:Y:S02]  /*1d90*/  LDS R75, [R9+0xd00] ;  /* 0x000d0000094b7984 */ /* 0x000e640000000800 */
[----:B-1----:R-:W-:-:S06]  /*1da0*/  WARPGROUP.ARRIVE ;  /* 0x00000000000079c5 */ /* 0x002fcc0000000000 */
[----:B------:R-:W-:Y:S03]  /*1db0*/  HGMMA.64x64x8.F32.TF32 R24, R72, gdesc[UR8], R24, gsb0 ;  /* 0x04e0000848187df0 */ /* 0x000fe60008002818 */
[----:B------:R-:W-:Y:S02]  /*1dc0*/  WARPGROUP.DEPBAR.LE gsb0, 0x0 ;  /* 0x00008000000079c5 */ /* 0x000fe40000010000 */
[----:B------:R1:W2:Y:S04]  /*1dd0*/  LDS R68, [R5+0xa00] ;  /* 0x000a000005447984 */ /* 0x0002a80000000800 */
[----:B------:R1:W3:Y:S04]  /*1de0*/  LDS R69, [R5+0xe00] ;  /* 0x000e000005457984 */ /* 0x0002e80000000800 */
[----:B------:R1:W4:Y:S04]  /*1df0*/  LDS R70, [R9+0xa00] ;  /* 0x000a000009467984 */ /* 0x0003280000000800 */
[----:B------:R1:W0:Y:S01]  /*1e00*/  LDS R71, [R9+0xe00] ;  /* 0x000e000009477984 */ /* 0x0002220000000800 */
[----:B------:R-:W-:Y:S05]  /*1e10*/  @!P0 BRA `(.L_x_29) ;  /* 0x0000000000048947 */ /* 0x000fea0003800000 */
[----:B------:R-:W-:Y:S01]  /*1e20*/  BPT.TRAP 0x1 ;  /* 0x000000040000795c */ /* 0x000fe20000300000 */
.L_x_29:
[----:B------:R-:W-:Y:S01]  /*1e30*/  ULEA UR5, UR4, UR9, 0x3 ;  /* 0x0000000904057291 */ /* 0x000fe2000f8e183f */
[----:B------:R-:W-:-:S03]  /*1e40*/  ISETP.GT.U32.AND P2, PT, R19, 0x1, PT ;  /* 0x000000011300780c */ /* 0x000fc60003f44070 */
[----:B------:R-:W-:-:S04]  /*1e50*/  UIADD3 UR5, UR5, 0x48, URZ ;  /* 0x0000004805057890 */ /* 0x000fc8000fffe03f */
[----:B------:R-:W-:-:S09]  /*1e60*/  UPRMT UR5, URZ, 0x654, UR5 ;  /* 0x000006543f057896 */ /* 0x000fd20008000005 */
[----:B------:R-:W-:Y:S01]  /*1e70*/  SYNCS.ARRIVE.TRANS64.RED.A1T0 RZ, [UR5], RZ ;  /* 0x000000ffffff79a7 */ /* 0x000fe20008100405 */
[----:B------:R-:W-:Y:S05]  /*1e80*/  @P2 BRA `(.L_x_30) ;  /* 0x0000000000042947 */ /* 0x000fea0003800000 */
[----:B------:R-:W-:Y:S01]  /*1e90*/  BPT.TRAP 0x1 ;  /* 0x000000040000795c */ /* 0x000fe20000300000 */
.L_x_30:
[----:B------:R-:W-:Y:S01]  /*1ea0*/  UIADD3 UR6, UR8, 0x4, URZ ;  /* 0x0000000408067890 */ /* 0x000fe2000fffe03f */
[----:B0-234-:R-:W-:Y:S01]  /*1eb0*/  WARPGROUP.ARRIVE ;  /* 0x00000000000079c5 */ /* 0x01dfe20000000000 */
[----:B------:R-:W-:Y:S01]  /*1ec0*/  UMOV UR11, 0x40000040 ;  /* 0x40000040000b7882 */ /* 0x000fe20000000000 */
[----:B------:R-:W-:-:S04]  /*1ed0*/  UIADD3 UR4, UR4, 0x1, URZ ;  /* 0x0000000104047890 */ /* 0x000fc8000fffe03f */
[----:B------:R-:W-:Y:S01]  /*1ee0*/  UMOV UR10, UR6 ;  /* 0x00000006000a7c82 */ /* 0x000fe20008000000 */
[----:B------:R-:W-:Y:S01]  /*1ef0*/  UISETP.NE.AND UP0, UPT, UR4, 0x9, UPT ;  /* 0x000000090400788c */ /* 0x000fe2000bf05270 */
[----:B------:R-:W-:Y:S03]  /*1f00*/  HGMMA.64x64x8.F32.TF32 R24, R68, gdesc[UR8], R24, gsb0 ;  /* 0x04e0000844187df0 */ /* 0x000fe60008002818 */
[----:B------:R-:W-:Y:S01]  /*1f10*/  USEL UR4, UR4, URZ, UP0 ;  /* 0x0000003f04047287 */ /* 0x000fe20008000000 */
[----:B------:R-:W-:Y:S02]  /*1f20*/  WARPGROUP.DEPBAR.LE gsb0, 0x0 ;  /* 0x00008000000079c5 */ /* 0x000fe40000010000 */
[----:B------:R0:W2:Y:S04]  /*1f30*/  LDS R72, [R5+0xb00] ;  /* 0x000b000005487984 */ /* 0x0000a80000000800 */
[----:B------:R0:W3:Y:S04]  /*1f40*/  LDS R73, [R5+0xf00] ;  /* 0x000f000005497984 */ /* 0x0000e80000000800 */
[----:B------:R0:W4:Y:S04]  /*1f50*/  LDS R74, [R9+0xb00] ;  /* 0x000b0000094a7984 */ /* 0x0001280000000800 */
[----:B------:R0:W0:Y:S01]  /*1f60*/  LDS R75, [R9+0xf00] ;  /* 0x000f0000094b7984 */ /* 0x0000220000000800 */
[----:B------:R-:W-:Y:S05]  /*1f70*/  @!P0 BRA `(.L_x_31) ;  /* 0x0000000000048947 */ /* 0x000fea0003800000 */
[----:B------:R-:W-:Y:S01]  /*1f80*/  BPT.TRAP 0x1 ;  /* 0x000000040000795c */ /* 0x000fe20000300000 */
.L_x_31:
[----:B01----:R-:W-:Y:S01]  /*1f90*/  IMAD.SHL.U32 R9, R0, 0x1000, RZ ;  /* 0x0000100000097824 */ /* 0x003fe200078e00ff */
[----:B------:R-:W-:Y:S04]  /*1fa0*/  BSSY B0, `(.L_x_32) ;  /* 0x0000007000007945 */ /* 0x000fe80003800000 */
[----:B------:R-:W-:-:S04]  /*1fb0*/  LOP3.LUT R5, R9, R4, RZ, 0xfc, !PT ;  /* 0x0000000409057212 */ /* 0x000fc800078efcff */
[----:B------:R-:W-:-:S05]  /*1fc0*/  LEA R5, R5, UR9, 0x2 ;  /* 0x0000000905057c11 */ /* 0x000fca000f8e10ff */
[----:B------:R-:W-:Y:S01]  /*1fd0*/  IMAD.IADD R13, R12, 0x1, R5 ;  /* 0x000000010c0d7824 */ /* 0x000fe200078e0205 */
[----:B------:R-:W-:Y:S06]  /*1fe0*/  @P1 BRA `(.L_x_33) ;  /* 0x0000000000081947 */ /* 0x000fec0003800000 */
[----:B------:R-:W0:Y:S02]  /*1ff0*/  SYNCS.PHASECHK.TRANS64.TRYWAIT P1, [R11+URZ], R20 ;  /* 0x000000140b0075a7 */ /* 0x000e24000802017f */
[----:B0-----:R-:W-:Y:S05]  /*2000*/  @!P1 BRA `(.L_x_34) ;  /* 0x0000005000a09947 */ /* 0x001fea0003800000 */
.L_x_33:
[----:B------:R-:W-:Y:S05]  /*2010*/  BSYNC B0 ;  /* 0x0000000000007941 */ /* 0x000fea0003800000 */
.L_x_32:
[----:B------:R1:W0:Y:S01]  /*2020*/  LDS R68, [R5+0x800] ;  /* 0x0008000005447984 */ /* 0x0002220000000800 */
[----:B------:R-:W-:Y:S05]  /*2030*/  WARPSYNC.ALL ;  /* 0x0000000000007948 */ /* 0x000fea0003800000 */
[----:B------:R1:W0:Y:S04]  /*2040*/  LDS R69, [R5+0xc00] ;  /* 0x000c000005457984 */ /* 0x0002280000000800 */
[----:B------:R1:W0:Y:S04]  /*2050*/  LDS R70, [R13+0x800] ;  /* 0x000800000d467984 */ /* 0x0002280000000800 */
[----:B------:R1:W0:Y:S01]  /*2060*/  LDS R71, [R13+0xc00] ;  /* 0x000c00000d477984 */ /* 0x0002220000000800 */
[----:B------:R-:W-:Y:S01]  /*2070*/  UIADD3 UR6, UR8, 0x6, URZ ;  /* 0x0000000608067890 */ /* 0x000fe2000fffe03f */
[----:B--234-:R-:W-:Y:S01]  /*2080*/  WARPGROUP.ARRIVE ;  /* 0x00000000000079c5 */ /* 0x01cfe20000000000 */
[----:B------:R-:W-:Y:S01]  /*2090*/  UMOV UR11, 0x40000040 ;  /* 0x40000040000b7882 */ /* 0x000fe20000000000 */
[C---:B------:R-:W-:Y:S01]  /*20a0*/  ISETP.GT.AND P1, PT, R3.reuse, 0x2, PT ;  /* 0x000000020300780c */ /* 0x040fe20003f24270 */
[----:B------:R-:W-:-:S03]  /*20b0*/  VIADD R3, R3, 0xffffffff ;  /* 0xffffffff03037836 */ /* 0x000fc60000000000 */
[----:B------:R-:W-:Y:S01]  /*20c0*/  UMOV UR10, UR6 ;  /* 0x00000006000a7c82 */ /* 0x000fe20008000000 */
[----:B------:R-:W-:Y:S01]  /*20d0*/  R2UR UR6, R0 ;  /* 0x00000000000672ca */ /* 0x000fe200000e0000 */
[----:B------:R-:W-:Y:S03]  /*20e0*/  HGMMA.64x64x8.F32.TF32 R24, R72, gdesc[UR8], R24, gsb0 ;  /* 0x04e0000848187df0 */ /* 0x000fe60008002818 */
[----:B------:R-:W-:-:S04]  /*20f0*/  WARPGROUP.DEPBAR.LE gsb0, 0x0 ;  /* 0x00008000000079c5 */ /* 0x000fc80000010000 */
[----:B-1----:R-:W-:Y:S07]  /*2100*/  @P1 BRA `(.L_x_35) ;  /* 0xfffffff800841947 */ /* 0x002fee000383ffff */
.L_x_27:
[----:B0-----:R-:W-:Y:S01]  /*2110*/  IMAD.MOV.U32 R5, RZ, RZ, 0x40000040 ;  /* 0x40000040ff057424 */ /* 0x001fe200078e00ff */
[----:B------:R-:W-:Y:S01]  /*2120*/  LEA R4, R0, UR7, 0x9 ;  /* 0x0000000700047c11 */ /* 0x000fe2000f8e48ff */
[----:B-1234-:R-:W-:Y:S01]  /*2130*/  WARPGROUP.ARRIVE ;  /* 0x00000000000079c5 */ /* 0x01efe20000000000 */
[----:B------:R-:W-:Y:S01]  /*2140*/  IMAD.SHL.U32 R0, R18, 0x8, RZ ;  /* 0x0000000812007824 */ /* 0x000fe200078e00ff */
[----:B------:R-:W-:Y:S02]  /*2150*/  LOP3.LUT R7, R6, R10, R7, 0xfe, !PT ;  /* 0x0000000a06077212 */ /* 0x000fe400078efe07 */
[C---:B------:R-:W-:Y:S01]  /*2160*/  R2UR UR6, R4.reuse ;  /* 0x00000000040672ca */ /* 0x040fe200000e0000 */
[----:B------:R-:W-:Y:S01]  /*2170*/  VIADD R6, R4, 0x2 ;  /* 0x0000000204067836 */ /* 0x000fe20000000000 */
[----:B------:R-:W-:Y:S02]  /*2180*/  R2UR UR7, R5 ;  /* 0x00000000050772ca */ /* 0x000fe400000e0000 */
[----:B------:R-:W-:Y:S01]  /*2190*/  LOP3.LUT R0, R7, 0x18, R0, 0xf8, !PT ;  /* 0x0000001807007812 */ /* 0x000fe200078ef800 */
[----:B------:R-:W-:-:S04]  /*21a0*/  IMAD.MOV.U32 R7, RZ, RZ, 0x40000040 ;  /* 0x40000040ff077424 */ /* 0x000fc800078e00ff */
[----:B------:R-:W-:-:S05]  /*21b0*/  IMAD.IADD R9, R0, 0x1, R9 ;  /* 0x0000000100097824 */ /* 0x000fca00078e0209 */
[----:B------:R-:W-:Y:S01]  /*21c0*/  LEA R9, R9, UR9, 0x2 ;  /* 0x0000000909097c11 */ /* 0x000fe2000f8e10ff */
[----:B------:R-:W-:Y:S01]  /*21d0*/  HGMMA.64x64x8.F32.TF32 R24, R68, gdesc[UR4], R24, gsb0 ;  /* 0x04e0000444187df0 */ /* 0x000fe20008002818 */
[----:B------:R-:W-:Y:S02]  /*21e0*/  R2UR UR6, R6 ;  /* 0x00000000060672ca */ /* 0x000fe400000e0000 */
[----:B------:R-:W-:Y:S01]  /*21f0*/  R2UR UR7, R7 ;  /* 0x00000000070772ca */ /* 0x000fe200000e0000 */
[----:B------:R-:W-:Y:S01]  /*2200*/  IMAD.IADD R12, R12, 0x1, R9 ;  /* 0x000000010c0c7824 */ /* 0x000fe200078e0209 */
[----:B------:R-:W-:Y:S02]  /*2210*/  WARPGROUP.DEPBAR.LE gsb0, 0x0 ;  /* 0x00008000000079c5 */ /* 0x000fe40000010000 */
[----:B------:R-:W-:Y:S04]  /*2220*/  LDS R68, [R9+0x900] ;  /* 0x0009000009447984 */ /* 0x000fe80000000800 */
[----:B------:R-:W-:Y:S04]  /*2230*/  LDS R69, [R9+0xd00] ;  /* 0x000d000009457984 */ /* 0x000fe80000000800 */
[----:B------:R-:W-:Y:S04]  /*2240*/  LDS R70, [R12+0x900] ;  /* 0x000900000c467984 */ /* 0x000fe80000000800 */
[----:B------:R-:W0:Y:S02]  /*2250*/  LDS R71, [R12+0xd00] ;  /* 0x000d00000c477984 */ /* 0x000e240000000800 */
[----:B0-----:R-:W-:-:S06]  /*2260*/  WARPGROUP.ARRIVE ;  /* 0x00000000000079c5 */ /* 0x001fcc0000000000 */
[----:B------:R-:W-:Y:S03]  /*2270*/  HGMMA.64x64x8.F32.TF32 R24, R68, gdesc[UR4], R24, gsb0 ;  /* 0x04e0000444187df0 */ /* 0x000fe60008002818 */
[----:B------:R-:W-:Y:S02]  /*2280*/  WARPGROUP.DEPBAR.LE gsb0, 0x0 ;  /* 0x00008000000079c5 */ /* 0x000fe40000010000 */
[----:B------:R0:W1:Y:S04]  /*2290*/  LDS R68, [R9+0xa00] ;  /* 0x000a000009447984 */ /* 0x0000680000000800 */
[----:B------:R0:W2:Y:S04]  /*22a0*/  LDS R69, [R9+0xe00] ;  /* 0x000e000009457984 */ /* 0x0000a80000000800 */
[----:B------:R0:W3:Y:S04]  /*22b0*/  LDS R70, [R12+0xa00] ;  /* 0x000a00000c467984 */ /* 0x0000e80000000800 */
[----:B------:R0:W4:Y:S01]  /*22c0*/  LDS R71, [R12+0xe00] ;  /* 0x000e00000c477984 */ /* 0x0001220000000800 */
[----:B------:R-:W-:Y:S05]  /*22d0*/  @!P0 BRA `(.L_x_36) ;  /* 0x0000000000048947 */ /* 0x000fea0003800000 */
[----:B------:R-:W-:Y:S01]  /*22e0*/  BPT.TRAP 0x1 ;  /* 0x000000040000795c */ /* 0x000fe20000300000 */
.L_x_36:
[----:B------:R-:W-:Y:S01]  /*22f0*/  ULEA UR4, UR4, UR9, 0x3 ;  /* 0x0000000904047291 */ /* 0x000fe2000f8e183f */
[----:B------:R-:W-:-:S03]  /*2300*/  ISETP.GT.U32.AND P1, PT, R19, 0x1, PT ;  /* 0x000000011300780c */ /* 0x000fc60003f24070 */
[----:B------:R-:W-:-:S04]  /*2310*/  UIADD3 UR4, UR4, 0x48, URZ ;  /* 0x0000004804047890 */ /* 0x000fc8000fffe03f */
[----:B------:R-:W-:-:S09]  /*2320*/  UPRMT UR4, URZ, 0x654, UR4 ;  /* 0x000006543f047896 */ /* 0x000fd20008000004 */
[----:B------:R-:W-:Y:S01]  /*2330*/  SYNCS.ARRIVE.TRANS64.RED.A1T0 RZ, [UR4], RZ ;  /* 0x000000ffffff79a7 */ /* 0x000fe20008100404 */
[----:B------:R-:W-:Y:S05]  /*2340*/  @P1 BRA `(.L_x_37) ;  /* 0x0000000000041947 */ /* 0x000fea0003800000 */
[----:B------:R-:W-:Y:S01]  /*2350*/  BPT.TRAP 0x1 ;  /* 0x000000040000795c */ /* 0x000fe20000300000 */
.L_x_37:
[C---:B------:R-:W-:Y:S01]  /*2360*/  VIADD R6, R4.reuse, 0x4 ;  /* 0x0000000404067836 */ /* 0x040fe20000000000 */
[----:B-1234-:R-:W-:Y:S01]  /*2370*/  WARPGROUP.ARRIVE ;  /* 0x00000000000079c5 */ /* 0x01efe20000000000 */
[----:B------:R-:W-:Y:S02]  /*2380*/  IMAD.MOV.U32 R7, RZ, RZ, 0x40000040 ;  /* 0x40000040ff077424 */ /* 0x000fe400078e00ff */
[----:B------:R-:W-:Y:S01]  /*2390*/  VIADD R4, R4, 0x6 ;  /* 0x0000000604047836 */ /* 0x000fe20000000000 */
[----:B------:R-:W-:Y:S01]  /*23a0*/  R2UR UR6, R6 ;  /* 0x00000000060672ca */ /* 0x000fe200000e0000 */
[----:B------:R-:W-:Y:S01]  /*23b0*/  IMAD.MOV.U32 R5, RZ, RZ, 0x40000040 ;  /* 0x40000040ff057424 */ /* 0x000fe200078e00ff */
[----:B------:R-:W-:-:S13]  /*23c0*/  R2UR UR7, R7 ;  /* 0x00000000070772ca */ /* 0x000fda00000e0000 */
[----:B------:R-:W-:Y:S01]  /*23d0*/  HGMMA.64x64x8.F32.TF32 R24, R68, gdesc[UR4], R24, gsb0 ;  /* 0x04e0000444187df0 */ /* 0x000fe20008002818 */
[----:B------:R-:W-:Y:S02]  /*23e0*/  R2UR UR6, R4 ;  /* 0x00000000040672ca */ /* 0x000fe400000e0000 */
[----:B------:R-:W-:Y:S01]  /*23f0*/  R2UR UR7, R5 ;  /* 0x00000000050772ca */ /* 0x000fe200000e0000 */
        /* <DEDUP_REMOVED lines=8> */
.L_x_23:
[----:B------:R-:W-:Y:S05]  /*2480*/  @!P0 BRA `(.L_x_38) ;  /* 0x0000000000048947 */ /* 0x000fea0003800000 */
[----:B------:R-:W-:Y:S01]  /*2490*/  BPT.TRAP 0x1 ;  /* 0x000000040000795c */ /* 0x000fe20000300000 */
.L_x_38:
[----:B------:R-:W2:Y:S01]  /*24a0*/  S2UR UR7, SR_CgaCtaId ;  /* 0x00000000000779c3 */ /* 0x000ea20000008800 */
[----:B------:R-:W-:Y:S01]  /*24b0*/  UIADD3 UR39, UR40, UR39, URZ ;  /* 0x0000002728277290 */ /* 0x000fe2000fffe03f */
[----:B------:R-:W-:-:S03]  /*24c0*/  ISETP.GT.U32.AND P0, PT, R19, 0x1, PT ;  /* 0x000000011300780c */ /* 0x000fc60003f04070 */
[----:B------:R-:W-:-:S04]  /*24d0*/  UIADD3 UR6, UR39, -0x1, URZ ;  /* 0xffffffff27067890 */ /* 0x000fc8000fffe03f */
[----:B------:R-:W-:-:S04]  /*24e0*/  UIMAD.WIDE.U32 UR4, UR6, 0x38e38e39, URZ ;  /* 0x38e38e39060478a5 */ /* 0x000fc8000f8e003f */
[----:B------:R-:W-:-:S03]  /*24f0*/  USHF.R.U32.HI UR4, URZ, 0x1, UR5 ;  /* 0x000000013f047899 */ /* 0x000fc60008011605 */
[----:B------:R-:W-:Y:S01]  /*2500*/  UMOV UR5, 0x400 ;  /* 0x0000040000057882 */ /* 0x000fe20000000000 */
[----:B------:R-:W-:Y:S02]  /*2510*/  UIMAD UR6, UR4, -0x9, UR6 ;  /* 0xfffffff7040678a4 */ /* 0x000fe4000f8e0206 */
[----:B--2---:R-:W-:-:S04]  /*2520*/  ULEA UR5, UR7, UR5, 0x18 ;  /* 0x0000000507057291 */ /* 0x004fc8000f8ec03f */
[----:B------:R-:W-:-:S04]  /*2530*/  ULEA UR6, UR6, UR5, 0x3 ;  /* 0x0000000506067291 */ /* 0x000fc8000f8e183f */
[----:B------:R-:W-:-:S04]  /*2540*/  UIADD3 UR6, UR6, 0x48, URZ ;  /* 0x0000004806067890 */ /* 0x000fc8000fffe03f */
[----:B------:R-:W-:-:S09]  /*2550*/  UPRMT UR6, URZ, 0x654, UR6 ;  /* 0x000006543f067896 */ /* 0x000fd20008000006 */
[----:B------:R-:W-:Y:S01]  /*2560*/  SYNCS.ARRIVE.TRANS64.RED.A1T0 RZ, [UR6], RZ ;  /* 0x000000ffffff79a7 */ /* 0x000fe20008100406 */
[----:B------:R-:W-:Y:S05]  /*2570*/  @P0 BRA `(.L_x_39) ;  /* 0x0000000000040947 */ /* 0x000fea0003800000 */
[----:B------:R-:W-:Y:S01]  /*2580*/  BPT.TRAP 0x1 ;  /* 0x000000040000795c */ /* 0x000fe20000300000 */
.L_x_39:
[----:B------:R-:W2:Y:S01]  /*2590*/  LDC R6, c[0x0][0x288] ;  /* 0x0000a200ff067b82 */ /* 0x000ea20000000800 */
[----:B0-----:R-:W-:Y:S01]  /*25a0*/  LOP3.LUT R3, R18, 0x60, RZ, 0xc0, !PT ;  /* 0x0000006012037812 */ /* 0x001fe200078ec0ff */
[----:B------:R-:W-:Y:S01]  /*25b0*/  IMAD.SHL.U32 R9, R61, 0x40, RZ ;  /* 0x000000403d097824 */ /* 0x000fe200078e00ff */
[----:B------:R-:W-:Y:S01]  /*25c0*/  LOP3.LUT R8, R8, 0x7, RZ, 0xc0, !PT ;  /* 0x0000000708087812 */ /* 0x000fe200078ec0ff */
[----:B------:R-:W-:Y:S01]  /*25d0*/  IMAD.SHL.U32 R13, R60, 0x80, RZ ;  /* 0x000000803c0d7824 */ /* 0x000fe200078e00ff */
[----:B------:R-:W-:Y:S01]  /*25e0*/  SHF.R.U32.HI R5, RZ, 0x1, R3 ;  /* 0x00000001ff057819 */ /* 0x000fe20000011603 */
[----:B------:R-:W-:Y:S01]  /*25f0*/  UISETP.GT.U32.AND UP0, UPT, UR39, 0x8, UPT ;  /* 0x000000082700788c */ /* 0x000fe2000bf04070 */
[----:B------:R-:W-:Y:S01]  /*2600*/  LOP3.LUT R0, R56, 0x1, RZ, 0xc0, !PT ;  /* 0x0000000138007812 */ /* 0x000fe200078ec0ff */
[----:B------:R-:W-:Y:S01]  /*2610*/  IMAD.SHL.U32 R10, R18, 0x2, RZ ;  /* 0x00000002120a7824 */ /* 0x000fe200078e00ff */
[----:B------:R-:W-:Y:S01]  /*2620*/  IADD3 R7, RZ, -R5, -R8 ;  /* 0x80000005ff077210 */ /* 0x000fe20007ffe808 */
[----:B------:R-:W-:Y:S01]  /*2630*/  ULDC UR7, c[0x0][0x284] ;  /* 0x0000a10000077ab9 */ /* 0x000fe20000000800 */
[----:B------:R-:W-:Y:S01]  /*2640*/  UISETP.LT.U32.AND UP0, UPT, UR40, 0x9, UP0 ;  /* 0x000000092800788c */ /* 0x000fe20008701070 */
[C---:B------:R-:W-:Y:S01]  /*2650*/  IMAD.SHL.U32 R3, R0.reuse, 0x40, RZ ;  /* 0x0000004000037824 */ /* 0x040fe200078e00ff */
[----:B------:R-:W-:Y:S01]  /*2660*/  UISETP.GE.U32.AND UP1, UPT, UR40, 0x9, UPT ;  /* 0x000000092800788c */ /* 0x000fe2000bf26070 */
[----:B------:R-:W-:Y:S01]  /*2670*/  IMAD R4, R0, -0x40, R7 ;  /* 0xffffffc000047824 */ /* 0x000fe200078e0207 */
[----:B------:R-:W-:Y:S01]  /*2680*/  LOP3.LUT R0, R18, 0x3, RZ, 0xc0, !PT ;  /* 0x0000000312007812 */ /* 0x000fe200078ec0ff */
[----:B------:R-:W-:Y:S01]  /*2690*/  UIMAD.WIDE.U32 UR4, UR39, 0x38e38e39, URZ ;  /* 0x38e38e39270478a5 */ /* 0x000fe2000f8e003f */
[----:B------:R-:W-:Y:S01]  /*26a0*/  SHF.R.S32.HI R21, RZ, 0x1f, R59 ;  /* 0x0000001fff157819 */ /* 0x000fe2000001143b */
[----:B------:R-:W-:Y:S01]  /*26b0*/  ULDC.64 UR8, c[0x0][0x5d0] ;  /* 0x0001740000087ab9 */ /* 0x000fe20000000a00 */
[----:B------:R-:W-:Y:S01]  /*26c0*/  LOP3.LUT R10, R9, 0x6, R10, 0xf8, !PT ;  /* 0x00000006090a7812 */ /* 0x000fe200078ef80a */
[----:B------:R-:W-:Y:S01]  /*26d0*/  USEL UR6, URZ, 0x1, !UP0 ;  /* 0x000000013f067887 */ /* 0x000fe2000c000000 */
[----:B------:R-:W-:Y:S01]  /*26e0*/  IMAD.WIDE R60, R60, 0x80, RZ ;  /* 0x000000803c3c7825 */ /* 0x000fe200078e02ff */
[----:B------:R-:W-:Y:S01]  /*26f0*/  LOP3.LUT R3, R3, 0x40, R8, 0xe2, !PT ;  /* 0x0000004003037812 */ /* 0x000fe200078ee208 */
[----:B------:R-:W-:Y:S01]  /*2700*/  USHF.R.U32.HI UR4, URZ, 0x1, UR5 ;  /* 0x000000013f047899 */ /* 0x000fe20008011605 */
[----:B--2---:R-:W-:Y:S01]  /*2710*/  ISETP.GE.AND P0, PT, R9, R6, PT ;  /* 0x000000060900720c */ /* 0x004fe20003f06270 */
[----:B------:R-:W-:Y:S01]  /*2720*/  IMAD R0, R0, -0x2, R6 ;  /* 0xfffffffe00007824 */ /* 0x000fe200078e0206 */
[----:B------:R-:W-:Y:S01]  /*2730*/  SHF.R.S32.HI R11, RZ, 0x1f, R10 ;  /* 0x0000001fff0b7819 */ /* 0x000fe2000001140a */
[----:B------:R-:W-:Y:S01]  /*2740*/  IMAD R6, R21, UR8, RZ ;  /* 0x0000000815067c24 */ /* 0x000fe2000f8e02ff */
[----:B------:R-:W-:Y:S01]  /*2750*/  ISETP.GE.OR P0, PT, R13, UR7, P0 ;  /* 0x000000070d007c0c */ /* 0x000fe20008706670 */
[----:B------:R-:W-:Y:S01]  /*2760*/  ULOP3.LUT UR38, UR38, UR6, URZ, 0x3c, !UPT ;  /* 0x0000000626267292 */ /* 0x000fe2000f8e3c3f */
[----:B------:R-:W-:Y:S01]  /*2770*/  LOP3.LUT R65, R60, R3, R5, 0xfe, !PT ;  /* 0x000000033c417212 */ /* 0x000fe200078efe05 */
[C---:B------:R-:W-:Y:S01]  /*2780*/  IMAD R15, R59.reuse, UR9, R6 ;  /* 0x000000093b0f7c24 */ /* 0x040fe2000f8e0206 */
[----:B------:R-:W-:Y:S01]  /*2790*/  UIMAD UR39, UR4, -0x9, UR39 ;  /* 0xfffffff7042778a4 */ /* 0x000fe2000f8e0227 */
[----:B------:R-:W-:Y:S01]  /*27a0*/  IMAD.WIDE.U32 R6, R59, UR8, R10 ;  /* 0x000000083b067c25 */ /* 0x000fe2000f8e000a */
[----:B------:R-:W-:Y:S01]  /*27b0*/  @UP1 ULOP3.LUT UR38, UR38, 0x1, UR4, 0x78, !UPT ;  /* 0x0000000126261892 */ /* 0x000fe2000f8e7804 */
[----:B------:R-:W-:-:S02]  /*27c0*/  IADD3 R3, -R13, UR7, R4 ;  /* 0x000000070d037c10 */ /* 0x000fc4000fffe104 */
[----:B------:R-:W-:Y:S02]  /*27d0*/  IMAD.IADD R4, R0, 0x1, -R9 ;  /* 0x0000000100047824 */ /* 0x000fe400078e0a09 */
[----:B------:R-:W-:Y:S02]  /*27e0*/  IMAD.IADD R7, R7, 0x1, R15 ;  /* 0x0000000107077824 */ /* 0x000fe400078e020f */
[----:B------:R-:W-:Y:S01]  /*27f0*/  IMAD.MOV.U32 R0, RZ, RZ, -0x1 ;  /* 0xffffffffff007424 */ /* 0x000fe200078e00ff */
[----:B------:R-:W-:Y:S06]  /*2800*/  @P0 BRA `(.L_x_40) ;  /* 0x0000002000980947 */ /* 0x000fec0003800000 */
[----:B------:R-:W0:Y:S01]  /*2810*/  LDC.64 R66, c[0x0][0x5c8] ;  /* 0x00017200ff427b82 */ /* 0x000e220000000a00 */
[----:B-----5:R-:W-:Y:S01]  /*2820*/  FSETP.NEU.AND P0, PT, R58, RZ, PT ;  /* 0x000000ff3a00720b */ /* 0x020fe20003f0d000 */
[----:B------:R-:W-:Y:S01]  /*2830*/  BSSY B0, `(.L_x_40) ;  /* 0x0000223000007945 */ /* 0x000fe20003800000 */
[----:B-1----:R-:W-:-:S04]  /*2840*/  ISETP.GT.AND P1, PT, R4, RZ, PT ;  /* 0x000000ff0400720c */ /* 0x002fc80003f24270 */
[----:B------:R-:W-:Y:S01]  /*2850*/  ISETP.GT.AND P2, PT, R3, RZ, P1 ;  /* 0x000000ff0300720c */ /* 0x000fe20000f44270 */
[-C--:B0-----:R-:W-:Y:S02]  /*2860*/  IMAD R8, R61, R66.reuse, RZ ;  /* 0x000000423d087224 */ /* 0x081fe400078e02ff */
[----:B------:R-:W-:-:S04]  /*2870*/  IMAD.WIDE.U32 R22, R65, R66, R6 ;  /* 0x0000004241167225 */ /* 0x000fc800078e0006 */
[----:B------:R-:W-:-:S04]  /*2880*/  IMAD R5, R65, R67, R8 ;  /* 0x0000004341057224 */ /* 0x000fc800078e0208 */
[----:B------:R-:W-:Y:S01]  /*2890*/  IMAD.IADD R75, R23, 0x1, R5 ;  /* 0x00000001174b7824 */ /* 0x000fe200078e0205 */
[----:B------:R-:W-:Y:S06]  /*28a0*/  @!P0 BRA `(.L_x_41) ;  /* 0x0000001400dc8947 */ /* 0x000fec0003800000 */
[----:B------:R-:W0:Y:S01]  /*28b0*/  LDC.64 R68, c[0x0][0x5b8] ;  /* 0x00016e00ff447b82 */ /* 0x000e220000000a00 */
[----:B------:R-:W-:-:S07]  /*28c0*/  ULDC.64 UR4, c[0x0][0x5c0] ;  /* 0x0001700000047ab9 */ /* 0x000fce0000000a00 */
[----:B------:R-:W1:Y:S08]  /*28d0*/  LDC.64 R70, c[0x0][0x5b0] ;  /* 0x00016c00ff467b82 */ /* 0x000e700000000a00 */
[----:B------:R-:W2:Y:S01]  /*28e0*/  LDC.64 R72, c[0x0][0x5a8] ;  /* 0x00016a00ff487b82 */ /* 0x000ea20000000a00 */
[-C--:B0-----:R-:W-:Y:S02]  /*28f0*/  IMAD R6, R21, R68.reuse, RZ ;  /* 0x0000004415067224 */ /* 0x081fe400078e02ff */
[----:B------:R-:W-:-:S04]  /*2900*/  IMAD.WIDE.U32 R62, R59, R68, R10 ;  /* 0x000000443b3e7225 */ /* 0x000fc800078e000a */
[----:B------:R-:W-:Y:S02]  /*2910*/  IMAD R23, R59, R69, R6 ;  /* 0x000000453b177224 */ /* 0x000fe400078e0206 */
[-C--:B-1----:R-:W-:Y:S02]  /*2920*/  IMAD R60, R61, R70.reuse, RZ ;  /* 0x000000463d3c7224 */ /* 0x082fe400078e02ff */
[----:B------:R-:W-:Y:S02]  /*2930*/  IMAD.IADD R13, R63, 0x1, R23 ;  /* 0x000000013f0d7824 */ /* 0x000fe400078e0217 */
[----:B------:R-:W-:Y:S02]  /*2940*/  IMAD.MOV.U32 R12, RZ, RZ, R62 ;  /* 0x000000ffff0c7224 */ /* 0x000fe400078e003e */
[C---:B------:R-:W-:Y:S02]  /*2950*/  IMAD R61, R65.reuse, R71, R60 ;  /* 0x00000047413d7224 */ /* 0x040fe400078e023c */
[----:B------:R-:W-:-:S04]  /*2960*/  IMAD.WIDE.U32 R6, R65, R70, R12 ;  /* 0x0000004641067225 */ /* 0x000fc800078e000c */
[----:B------:R-:W-:Y:S01]  /*2970*/  IMAD.IADD R5, R7, 0x1, R61 ;  /* 0x0000000107057824 */ /* 0x000fe200078e023d */
[----:B--2---:R-:W-:-:S04]  /*2980*/  LEA R14, P0, R6, R72, 0x2 ;  /* 0x00000048060e7211 */ /* 0x004fc800078010ff */
[----:B------:R-:W-:-:S05]  /*2990*/  LEA.HI.X R15, R6, R73, R5, 0x2, P0 ;  /* 0x00000049060f7211 */ /* 0x000fca00000f1405 */
[----:B------:R0:W2:Y:S01]  /*29a0*/  @P2 LDG.E.LTC128B R5, desc[UR36][R14.64] ;  /* 0x000000240e052981 */ /* 0x0000a2000c1e1920 */
[----:B------:R-:W-:Y:S01]  /*29b0*/  LEA R8, P3, R22, UR4, 0x2 ;  /* 0x0000000416087c11 */ /* 0x000fe2000f8610ff */
[----:B------:R-:W-:Y:S01]  /*29c0*/  IMAD.WIDE.U32 R6, R65, R70, R10 ;  /* 0x0000004641067225 */ /* 0x000fe200078e000a */
[----:B------:R-:W-:Y:S01]  /*29d0*/  ISETP.GT.AND P0, PT, R4, 0x1, PT ;  /* 0x000000010400780c */ /* 0x000fe20003f04270 */
[----:B------:R-:W-:Y:S02]  /*29e0*/  BSSY B1, `(.L_x_42) ;  /* 0x0000012000017945 */ /* 0x000fe40003800000 */
[----:B------:R-:W-:Y:S02]  /*29f0*/  IMAD.IADD R7, R61, 0x1, R7 ;  /* 0x000000013d077824 */ /* 0x000fe400078e0207 */
[----:B------:R-:W-:Y:S01]  /*2a00*/  IMAD.WIDE.U32 R20, R59, R68, R6 ;  /* 0x000000443b147225 */ /* 0x000fe200078e0006 */
[----:B0-----:R-:W-:-:S03]  /*2a10*/  SHF.L.U64.HI R15, R70, 0x3, R71 ;  /* 0x00000003460f7819 */ /* 0x001fc60000010247 */
[----:B------:R-:W-:Y:S01]  /*2a20*/  IMAD.IADD R7, R23, 0x1, R21 ;  /* 0x0000000117077824 */ /* 0x000fe200078e0215 */
[----:B------:R-:W-:Y:S01]  /*2a30*/  LEA R6, P4, R20, R72, 0x2 ;  /* 0x0000004814067211 */ /* 0x000fe200078810ff */
[----:B------:R-:W-:-:S03]  /*2a40*/  IMAD.SHL.U32 R14, R70, 0x8, RZ ;  /* 0x00000008460e7824 */ /* 0x000fc600078e00ff */
[----:B------:R-:W-:Y:S01]  /*2a50*/  LEA.HI.X R7, R20, R73, R7, 0x2, P4 ;  /* 0x0000004914077211 */ /* 0x000fe200020f1407 */
[----:B------:R-:W-:Y:S01]  /*2a60*/  IMAD.WIDE.U32 R20, R65, R70, R14 ;  /* 0x0000004641147225 */ /* 0x000fe200078e000e */
[----:B--2---:R-:W-:-:S05]  /*2a70*/  LOP3.LUT R9, R5, 0xffffe000, RZ, 0xc0, !PT ;  /* 0xffffe00005097812 */ /* 0x004fca00078ec0ff */
[----:B------:R-:W-:-:S04]  /*2a80*/  FMUL R9, R9, R58 ;  /* 0x0000003a09097220 */ /* 0x000fc80000400000 */
[----:B------:R-:W-:Y:S01]  /*2a90*/  FFMA R69, R24, R57, R9 ;  /* 0x0000003918457223 */ /* 0x000fe20000000009 */
[----:B------:R-:W-:Y:S02]  /*2aa0*/  LEA.HI.X R9, R22, UR5, R75, 0x2, P3 ;  /* 0x0000000516097c11 */ /* 0x000fe400098f144b */
[----:B------:R-:W-:Y:S02]  /*2ab0*/  ISETP.GT.AND P3, PT, R3, RZ, P0 ;  /* 0x000000ff0300720c */ /* 0x000fe40000764270 */
[----:B------:R-:W-:-:S05]  /*2ac0*/  F2FP.TF32.F32.PACK_B R69, R69 ;  /* 0x00000045ff45723e */ /* 0x000fca00024050ff */
[----:B------:R0:W-:Y:S06]  /*2ad0*/  @P2 STG.E desc[UR36][R8.64], R69 ;  /* 0x0000004508002986 */ /* 0x0001ec000c101924 */
[----:B------:R-:W-:Y:S05]  /*2ae0*/  @!P3 BRA `(.L_x_43) ;  /* 0x000000000004b947 */ /* 0x000fea0003800000 */
[----:B------:R1:W5:Y:S02]  /*2af0*/  LDG.E.LTC128B R5, desc[UR36][R6.64+0x4] ;  /* 0x0000042406057981 */ /* 0x000364000c1e1920 */
.L_x_43:
[----:B------:R-:W-:Y:S05]  /*2b00*/  BSYNC B1 ;  /* 0x0000000000017941 */ /* 0x000fea0003800000 */
.L_x_42:
[----:B-----5:R-:W-:Y:S01]  /*2b10*/  LOP3.LUT R15, R5, 0xffffe000, RZ, 0xc0, !PT ;  /* 0xffffe000050f7812 */ /* 0x020fe200078ec0ff */
[----:B------:R-:W-:Y:S01]  /*2b20*/  IMAD.IADD R61, R61, 0x1, R21 ;  /* 0x000000013d3d7824 */ /* 0x000fe200078e0215 */
[----:B------:R-:W-:Y:S01]  /*2b30*/  IADD3 R62, P2, R62, R20, RZ ;  /* 0x000000143e3e7210 */ /* 0x000fe20007f5e0ff */
[----:B------:R-:W-:Y:S01]  /*2b40*/  IMAD.MOV.U32 R22, RZ, RZ, R5 ;  /* 0x000000ffff167224 */ /* 0x000fe200078e0005 */
[----:B------:R-:W-:Y:S01]  /*2b50*/  ISETP.GT.AND P1, PT, R3, 0x8, P1 ;  /* 0x000000080300780c */ /* 0x000fe20000f24270 */
[----:B------:R-:W-:Y:S02]  /*2b60*/  FMUL R12, R15, R58 ;  /* 0x0000003a0f0c7220 */ /* 0x000fe40000400000 */
[----:B------:R-:W-:Y:S01]  /*2b70*/  IMAD.X R13, R61, 0x1, R13, P2 ;  /* 0x000000013d0d7824 */ /* 0x000fe200010e060d */
[----:B------:R-:W-:Y:S01]  /*2b80*/  LEA R14, P2, R62, R72, 0x2 ;  /* 0x000000483e0e7211 */ /* 0x000fe200078410ff */
[----:B------:R-:W-:-:S03]  /*2b90*/  FFMA R25, R25, R57, R12 ;  /* 0x0000003919197223 */ /* 0x000fc6000000000c */
[----:B------:R-:W-:Y:S02]  /*2ba0*/  LEA.HI.X R15, R62, R73, R13, 0x2, P2 ;  /* 0x000000493e0f7211 */ /* 0x000fe400010f140d */
[----:B------:R-:W-:-:S05]  /*2bb0*/  F2FP.TF32.F32.PACK_B R25, R25 ;  /* 0x00000019ff19723e */ /* 0x000fca00024050ff */
[----:B------:R2:W-:Y:S04]  /*2bc0*/  @P3 STG.E desc[UR36][R8.64+0x4], R25 ;  /* 0x0000041908003986 */ /* 0x0005e8000c101924 */
[----:B------:R-:W3:Y:S01]  /*2bd0*/  @P1 LDG.E.LTC128B R22, desc[UR36][R14.64] ;  /* 0x000000240e161981 */ /* 0x000ee2000c1e1920 */
[----:B------:R-:W-:Y:S01]  /*2be0*/  IADD3 R20, P2, R10, R20, RZ ;  /* 0x000000140a147210 */ /* 0x000fe20007f5e0ff */
[----:B------:R-:W-:Y:S01]  /*2bf0*/  BSSY B1, `(.L_x_44) ;  /* 0x0000011000017945 */ /* 0x000fe20003800000 */
[----:B------:R-:W-:-:S03]  /*2c00*/  ISETP.GT.AND P0, PT, R3, 0x8, P0 ;  /* 0x000000080300780c */ /* 0x000fc60000704270 */
[----:B------:R-:W-:Y:S01]  /*2c10*/  IMAD.X R21, R11, 0x1, R61, P2 ;  /* 0x000000010b157824 */ /* 0x000fe200010e063d */
[C---:B------:R-:W-:Y:S02]  /*2c20*/  SHF.L.U64.HI R11, R66.reuse, 0x5, R67 ;  /* 0x00000005420b7819 */ /* 0x040fe40000010243 */
[----:B------:R-:W-:Y:S01]  /*2c30*/  LEA R12, P2, R66, R8, 0x5 ;  /* 0x00000008420c7211 */ /* 0x000fe200078428ff */
[----:B------:R-:W-:-:S04]  /*2c40*/  IMAD.WIDE.U32 R20, R59, R68, R20 ;  /* 0x000000443b147225 */ /* 0x000fc800078e0014 */
[----:B------:R-:W-:Y:S01]  /*2c50*/  IMAD.X R13, R11, 0x1, R9, P2 ;  /* 0x000000010b0d7824 */ /* 0x000fe200010e0609 */
[----:B------:R-:W-:Y:S02]  /*2c60*/  LEA R10, P3, R20, R72, 0x2 ;  /* 0x00000048140a7211 */ /* 0x000fe400078610ff */
[----:B---3--:R-:W-:-:S05]  /*2c70*/  LOP3.LUT R5, R22, 0xffffe000, RZ, 0xc0, !PT ;  /* 0xffffe00016057812 */ /* 0x008fca00078ec0ff */
[----:B------:R-:W-:-:S04]  /*2c80*/  FMUL R5, R5, R58 ;  /* 0x0000003a05057220 */ /* 0x000fc80000400000 */
[----:B------:R-:W-:Y:S01]  /*2c90*/  FFMA R59, R26, R57, R5 ;  /* 0x000000391a3b7223 */ /* 0x000fe20000000005 */
[----:B------:R-:W-:-:S04]  /*2ca0*/  IMAD.IADD R5, R23, 0x1, R21 ;  /* 0x0000000117057824 */ /* 0x000fc800078e0215 */
[----:B------:R-:W-:Y:S02]  /*2cb0*/  F2FP.TF32.F32.PACK_B R59, R59 ;  /* 0x0000003bff3b723e */ /* 0x000fe400024050ff */
[----:B------:R-:W-:-:S03]  /*2cc0*/  LEA.HI.X R11, R20, R73, R5, 0x2, P3 ;  /* 0x00000049140b7211 */ /* 0x000fc600018f1405 */
[----:B------:R2:W-:Y:S01]  /*2cd0*/  @P1 STG.E desc[UR36][R12.64], R59 ;  /* 0x0000003b0c001986 */ /* 0x0005e2000c101924 */
[----:B------:R-:W-:Y:S05]  /*2ce0*/  @!P0 BRA `(.L_x_45) ;  /* 0x0000000000048947 */ /* 0x000fea0003800000 */
[----:B------:R3:W5:Y:S02]  /*2cf0*/  LDG.E.LTC128B R22, desc[UR36][R10.64+0x4] ;  /* 0x000004240a167981 */ /* 0x000764000c1e1920 */
.L_x_45:
[----:B------:R-:W-:Y:S05]  /*2d00*/  BSYNC B1 ;  /* 0x0000000000017941 */ /* 0x000fea0003800000 */
.L_x_44:
[----:B-----5:R-:W-:Y:S01]  /*2d10*/  LOP3.LUT R5, R22, 0xffffe000, RZ, 0xc0, !PT ;  /* 0xffffe00016057812 */ /* 0x020fe200078ec0ff */
[----:B------:R-:W-:Y:S01]  /*2d20*/  BSSY B1, `(.L_x_46) ;  /* 0x0000009000017945 */ /* 0x000fe20003800000 */
[----:B------:R-:W-:-:S03]  /*2d30*/  ISETP.GT.AND P1, PT, R4, 0x8, PT ;  /* 0x000000080400780c */ /* 0x000fc60003f24270 */
[----:B------:R-:W-:Y:S01]  /*2d40*/  FMUL R14, R5, R58 ;  /* 0x0000003a050e7220 */ /* 0x000fe20000400000 */
[----:B------:R-:W-:-:S03]  /*2d50*/  ISETP.GT.AND P2, PT, R3, RZ, P1 ;  /* 0x000000ff0300720c */ /* 0x000fc60000f44270 */
[----:B------:R-:W-:-:S05]  /*2d60*/  FFMA R27, R27, R57, R14 ;  /* 0x000000391b1b7223 */ /* 0x000fca000000000e */
[----:B------:R-:W-:-:S05]  /*2d70*/  F2FP.TF32.F32.PACK_B R27, R27 ;  /* 0x0000001bff1b723e */ /* 0x000fca00024050ff */
[----:B------:R4:W-:Y:S01]  /*2d80*/  @P0 STG.E desc[UR36][R12.64+0x4], R27 ;  /* 0x0000041b0c000986 */ /* 0x0009e2000c101924 */
[----:B------:R-:W-:Y:S05]  /*2d90*/  @!P2 BRA `(.L_x_47) ;  /* 0x000000000004a947 */ /* 0x000fea0003800000 */
[----:B------:R0:W5:Y:S02]  /*2da0*/  LDG.E.LTC128B R22, desc[UR36][R6.64+0x20] ;  /* 0x0000202406167981 */ /* 0x000164000c1e1920 */
.L_x_47:
[----:B------:R-:W-:Y:S05]  /*2db0*/  BSYNC B1 ;  /* 0x0000000000017941 */ /* 0x000fea0003800000 */
.L_x_46:
        /* <DEDUP_REMOVED lines=10> */
.L_x_49:
[----:B------:R-:W-:Y:S05]  /*2e60*/  BSYNC B1 ;  /* 0x0000000000017941 */ /* 0x000fea0003800000 */
.L_x_48:
[----:B0----5:R-:W-:Y:S01]  /*2e70*/  LOP3.LUT R5, R22, 0xffffe000, RZ, 0xc0, !PT ;  /* 0xffffe00016057812 */ /* 0x021fe200078ec0ff */
[----:B------:R-:W-:Y:S01]  /*2e80*/  BSSY B1, `(.L_x_50) ;  /* 0x0000008000017945 */ /* 0x000fe20003800000 */
[----:B------:R-:W-:-:S03]  /*2e90*/  ISETP.GT.AND P1, PT, R3, 0x8, P1 ;  /* 0x000000080300780c */ /* 0x000fc60000f24270 */
[----:B------:R-:W-:-:S04]  /*2ea0*/  FMUL R14, R5, R58 ;  /* 0x0000003a050e7220 */ /* 0x000fc80000400000 */
[----:B------:R-:W-:-:S05]  /*2eb0*/  FFMA R29, R29, R57, R14 ;  /* 0x000000391d1d7223 */ /* 0x000fca000000000e */
[----:B------:R-:W-:-:S05]  /*2ec0*/  F2FP.TF32.F32.PACK_B R29, R29 ;  /* 0x0000001dff1d723e */ /* 0x000fca00024050ff */
[----:B------:R0:W-:Y:S01]  /*2ed0*/  @P3 STG.E desc[UR36][R8.64+0x24], R29 ;  /* 0x0000241d08003986 */ /* 0x0001e2000c101924 */
[----:B------:R-:W-:Y:S05]  /*2ee0*/  @!P1 BRA `(.L_x_51) ;  /* 0x0000000000049947 */ /* 0x000fea0003800000 */
[----:B------:R0:W5:Y:S02]  /*2ef0*/  LDG.E.LTC128B R22, desc[UR36][R10.64+0x20] ;  /* 0x000020240a167981 */ /* 0x000164000c1e1920 */
.L_x_51:
[----:B------:R-:W-:Y:S05]  /*2f00*/  BSYNC B1 ;  /* 0x0000000000017941 */ /* 0x000fea0003800000 */
.L_x_50:
[----:B-----5:R-:W-:Y:S01]  /*2f10*/  LOP3.LUT R5, R22, 0xffffe000, RZ, 0xc0, !PT ;  /* 0xffffe00016057812 */ /* 0x020fe200078ec0ff */
        /* <DEDUP_REMOVED lines=8> */
.L_x_53:
[----:B------:R-:W-:Y:S05]  /*2fa0*/  BSYNC B1 ;  /* 0x0000000000017941 */ /* 0x000fea0003800000 */
.L_x_52:
[----:B0----5:R-:W-:Y:S01]  /*2fb0*/  LOP3.LUT R5, R22, 0xffffe000, RZ, 0xc0, !PT ;  /* 0xffffe00016057812 */ /* 0x021fe200078ec0ff */
        /* <DEDUP_REMOVED lines=9> */
.L_x_55:
[----:B------:R-:W-:Y:S05]  /*3050*/  BSYNC B1 ;  /* 0x0000000000017941 */ /* 0x000fea0003800000 */
.L_x_54:
        /* <DEDUP_REMOVED lines=10> */
.L_x_57:
[----:B------:R-:W-:Y:S05]  /*3100*/  BSYNC B1 ;  /* 0x0000000000017941 */ /* 0x000fea0003800000 */
.L_x_56:
        /* <DEDUP_REMOVED lines=9> */
.L_x_59:
[----:B------:R-:W-:Y:S05]  /*31a0*/  BSYNC B1 ;  /* 0x0000000000017941 */ /* 0x000fea0003800000 */
.L_x_58:
        /* <DEDUP_REMOVED lines=9> */
.L_x_61:
[----:B------:R-:W-:Y:S05]  /*3240*/  BSYNC B1 ;  /* 0x0000000000017941 */ /* 0x000fea0003800000 */
.L_x_60:
        /* <DEDUP_REMOVED lines=10> */
.L_x_63:
[----:B------:R-:W-:Y:S05]  /*32f0*/  BSYNC B1 ;  /* 0x0000000000017941 */ /* 0x000fea0003800000 */
.L_x_62:
        /* <DEDUP_REMOVED lines=10> */
.L_x_65:
[----:B------:R-:W-:Y:S05]  /*33a0*/  BSYNC B1 ;  /* 0x0000000000017941 */ /* 0x000fea0003800000 */
.L_x_64:
        /* <DEDUP_REMOVED lines=9> */
.L_x_67:
[----:B------:R-:W-:Y:S05]  /*3440*/  BSYNC B1 ;  /* 0x0000000000017941 */ /* 0x000fea0003800000 */
.L_x_66:
        /* <DEDUP_REMOVED lines=9> */
.L_x_69:
[----:B------:R-:W-:Y:S05]  /*34e0*/  BSYNC B1 ;  /* 0x0000000000017941 */ /* 0x000fea0003800000 */
.L_x_68:
        /* <DEDUP_REMOVED lines=10> */
.L_x_71:
[----:B------:R-:W-:Y:S05]  /*3590*/  BSYNC B1 ;  /* 0x0000000000017941 */ /* 0x000fea0003800000 */
.L_x_70:
        /* <DEDUP_REMOVED lines=10> */
.L_x_73:
[----:B------:R-:W-:Y:S05]  /*3640*/  BSYNC B1 ;  /* 0x0000000000017941 */ /* 0x000fea0003800000 */
.L_x_72:
        /* <DEDUP_REMOVED lines=9> */
.L_x_75:
[----:B------:R-:W-:Y:S05]  /*36e0*/  BSYNC B1 ;  /* 0x0000000000017941 */ /* 0x000fea0003800000 */
.L_x_74:
        /* <DEDUP_REMOVED lines=9> */
.L_x_77:
[----:B------:R-:W-:Y:S05]  /*3780*/  BSYNC B1 ;  /* 0x0000000000017941 */ /* 0x000fea0003800000 */
.L_x_76:
        /* <DEDUP_REMOVED lines=10> */
.L_x_79:
[----:B------:R-:W-:Y:S05]  /*3830*/  BSYNC B1 ;  /* 0x0000000000017941 */ /* 0x000fea0003800000 */
.L_x_78:
        /* <DEDUP_REMOVED lines=10> */
.L_x_81:
[----:B------:R-:W-:Y:S05]  /*38e0*/  BSYNC B1 ;  /* 0x0000000000017941 */ /* 0x000fea0003800000 */
.L_x_80:
        /* <DEDUP_REMOVED lines=9> */
.L_x_83:
[----:B------:R-:W-:Y:S05]  /*3980*/  BSYNC B1 ;  /* 0x0000000000017941 */ /* 0x000fea0003800000 */
.L_x_82:
        /* <DEDUP_REMOVED lines=9> */
.L_x_85:
[----:B------:R-:W-:Y:S05]  /*3a20*/  BSYNC B1 ;  /* 0x0000000000017941 */ /* 0x000fea0003800000 */
.L_x_84:
        /* <DEDUP_REMOVED lines=10> */
.L_x_87:
[----:B------:R-:W-:Y:S05]  /*3ad0*/  BSYNC B1 ;  /* 0x0000000000017941 */ /* 0x000fea0003800000 */
.L_x_86:
        /* <DEDUP_REMOVED lines=10> */
.L_x_89:
[----:B------:R-:W-:Y:S05]  /*3b80*/  BSYNC B1 ;  /* 0x0000000000017941 */ /* 0x000fea0003800000 */
.L_x_88:
        /* <DEDUP_REMOVED lines=9> */
.L_x_91:
[----:B------:R-:W-:Y:S05]  /*3c20*/  BSYNC B1 ;  /* 0x0000000000017941 */ /* 0x000fea0003800000 */
.L_x_90:
        /* <DEDUP_REMOVED lines=9> */
.L_x_93:
[----:B------:R-:W-:Y:S05]  /*3cc0*/  BSYNC B1 ;  /* 0x0000000000017941 */ /* 0x000fea0003800000 */
.L_x_92:
        /* <DEDUP_REMOVED lines=10> */
.L_x_95:
[----:B------:R-:W-:Y:S05]  /*3d70*/  BSYNC B1 ;  /* 0x0000000000017941 */ /* 0x000fea0003800000 */
.L_x_94:
[----:B-----5:R-:W-:Y:S01]  /*3d80*/  LOP3.LUT R5, R22, 0xffffe000, RZ, 0xc0, !PT ;  /* 0xffffe00016057812 */ /* 0x020fe200078ec0ff */
[----:B------:R-:W-:Y:S01]  /*3d90*/  BSSY B1, `(.L_x_96) ;  /* 0x000000b000017945 */ /* 0x000fe20003800000 */
[----:B------:R-:W-:Y:S01]  /*3da0*/  ISETP.GT.AND P0, PT, R4, 0x39, PT ;  /* 0x000000390400780c */ /* 0x000fe20003f04270 */
[----:B------:R-:W-:Y:S02]  /*3db0*/  @P2 IMAD.MOV.U32 R4, RZ, RZ, R8 ;  /* 0x000000ffff042224 */ /* 0x000fe400078e0008 */
[----:B------:R-:W-:Y:S01]  /*3dc0*/  FMUL R5, R5, R58 ;  /* 0x0000003a05057220 */ /* 0x000fe20000400000 */
[----:B------:R-:W-:-:S03]  /*3dd0*/  ISETP.GT.AND P3, PT, R3, RZ, P0 ;  /* 0x000000ff0300720c */ /* 0x000fc60000764270 */
[----:B------:R-:W-:Y:S01]  /*3de0*/  FFMA R15, R52, R57, R5 ;  /* 0x00000039340f7223 */ /* 0x000fe20000000005 */
[----:B------:R-:W-:-:S04]  /*3df0*/  @P2 IMAD.MOV.U32 R5, RZ, RZ, R9 ;  /* 0x000000ffff052224 */ /* 0x000fc800078e0009 */
[----:B------:R-:W-:-:S05]  /*3e00*/  F2FP.TF32.F32.PACK_B R15, R15 ;  /* 0x0000000fff0f723e */ /* 0x000fca00024050ff */
[----:B------:R0:W-:Y:S01]  /*3e10*/  @P2 STG.E desc[UR36][R4.64+0xe0], R15 ;  /* 0x0000e00f04002986 */ /* 0x0001e2000c101924 */
[----:B------:R-:W-:Y:S05]  /*3e20*/  @!P3 BRA `(.L_x_97) ;  /* 0x000000000004b947 */ /* 0x000fea0003800000 */
[----:B------:R0:W5:Y:S02]  /*3e30*/  LDG.E.LTC128B R22, desc[UR36][R6.64+0xe4] ;  /* 0x0000e42406167981 */ /* 0x000164000c1e1920 */
.L_x_97:
[----:B------:R-:W-:Y:S05]  /*3e40*/  BSYNC B1 ;  /* 0x0000000000017941 */ /* 0x000fea0003800000 */
.L_x_96:
        /* <DEDUP_REMOVED lines=9> */
.L_x_99:
[----:B------:R-:W-:Y:S05]  /*3ee0*/  BSYNC B1 ;  /* 0x0000000000017941 */ /* 0x000fea0003800000 */
.L_x_98:
[----:B-----5:R-:W-:Y:S01]  /*3ef0*/  LOP3.LUT R5, R22, 0xffffe000, RZ, 0xc0, !PT ;  /* 0xffffe00016057812 */ /* 0x020fe200078ec0ff */
[----:B------:R-:W-:Y:S01]  /*3f00*/  @P1 IMAD.MOV.U32 R4, RZ, RZ, R12 ;  /* 0x000000ffff041224 */ /* 0x000fe200078e000c */
[----:B------:R-:W-:Y:S01]  /*3f10*/  ISETP.GT.AND P0, PT, R3, 0x8, P0 ;  /* 0x000000080300780c */ /* 0x000fe20000704270 */
[----:B------:R-:W-:Y:S02]  /*3f20*/  BSSY B1, `(.L_x_100) ;  /* 0x0000008000017945 */ /* 0x000fe40003800000 */
[----:B------:R-:W-:-:S04]  /*3f30*/  FMUL R5, R5, R58 ;  /* 0x0000003a05057220 */ /* 0x000fc80000400000 */
[----:B-1----:R-:W-:Y:S01]  /*3f40*/  FFMA R7, R54, R57, R5 ;  /* 0x0000003936077223 */ /* 0x002fe20000000005 */
[----:B------:R-:W-:-:S04]  /*3f50*/  @P1 IMAD.MOV.U32 R5, RZ, RZ, R13 ;  /* 0x000000ffff051224 */ /* 0x000fc800078e000d */
[----:B------:R-:W-:-:S05]  /*3f60*/  F2FP.TF32.F32.PACK_B R7, R7 ;  /* 0x00000007ff07723e */ /* 0x000fca00024050ff */
[----:B------:R1:W-:Y:S01]  /*3f70*/  @P1 STG.E desc[UR36][R4.64+0xe0], R7 ;  /* 0x0000e00704001986 */ /* 0x0003e2000c101924 */
[----:B------:R-:W-:Y:S05]  /*3f80*/  @!P0 BRA `(.L_x_101) ;  /* 0x0000000000048947 */ /* 0x000fea0003800000 */
[----:B------:R0:W5:Y:S02]  /*3f90*/  LDG.E.LTC128B R22, desc[UR36][R10.64+0xe4] ;  /* 0x0000e4240a167981 */ /* 0x000164000c1e1920 */
.L_x_101:
[----:B------:R-:W-:Y:S05]  /*3fa0*/  BSYNC B1 ;  /* 0x0000000000017941 */ /* 0x000fea0003800000 */
.L_x_100:
[----:B------:R-:W-:Y:S05]  /*3fb0*/  @!P0 BRA `(.L_x_102) ;  /* 0x0000000800a88947 */ /* 0x000fea0003800000 */
[----:B-----5:R-:W-:-:S05]  /*3fc0*/  LOP3.LUT R3, R22, 0xffffe000, RZ, 0xc0, !PT ;  /* 0xffffe00016037812 */ /* 0x020fca00078ec0ff */
[----:B-1----:R-:W-:-:S04]  /*3fd0*/  FMUL R4, R3, R58 ;  /* 0x0000003a03047220 */ /* 0x002fc80000400000 */
[----:B------:R-:W-:-:S05]  /*3fe0*/  FFMA R55, R55, R57, R4 ;  /* 0x0000003937377223 */ /* 0x000fca0000000004 */
[----:B------:R-:W-:-:S05]  /*3ff0*/  F2FP.TF32.F32.PACK_B R55, R55 ;  /* 0x00000037ff37723e */ /* 0x000fca00024050ff */
[----:B------:R1:W-:Y:S01]  /*4000*/  STG.E desc[UR36][R12.64+0xe4], R55 ;  /* 0x0000e4370c007986 */ /* 0x0003e2000c101924 */
[----:B------:R-:W-:Y:S05]  /*4010*/  BRA `(.L_x_102) ;  /* 0x0000000800907947 */ /* 0x000fea0003800000 */
.L_x_41:
[----:B------:R-:W-:Y:S01]  /*4020*/  ISETP.GT.AND P3, PT, R4, 0x1, PT ;  /* 0x000000010400780c */ /* 0x000fe20003f64270 */
[----:B------:R-:W-:Y:S01]  /*4030*/  ULDC.64 UR4, c[0x0][0x5c0] ;  /* 0x0001700000047ab9 */ /* 0x000fe20000000a00 */
[-C--:B------:R-:W-:Y:S01]  /*4040*/  FMUL R5, R24, R57.reuse ;  /* 0x0000003918057220 */ /* 0x080fe20000400000 */
[----:B------:R-:W-:Y:S01]  /*4050*/  LEA R6, P4, R22, UR4, 0x2 ;  /* 0x0000000416067c11 */ /* 0x000fe2000f8810ff */
[-C--:B------:R-:W-:Y:S01]  /*4060*/  FMUL R25, R25, R57.reuse ;  /* 0x0000003919197220 */ /* 0x080fe20000400000 */
[----:B------:R-:W-:Y:S01]  /*4070*/  ISETP.GT.AND P0, PT, R3, RZ, P3 ;  /* 0x000000ff0300720c */ /* 0x000fe20001f04270 */
[-C--:B------:R-:W-:Y:S01]  /*4080*/  FMUL R11, R26, R57.reuse ;  /* 0x000000391a0b7220 */ /* 0x080fe20000400000 */
[----:B------:R-:W-:Y:S01]  /*4090*/  LEA.HI.X R7, R22, UR5, R75, 0x2, P4 ;  /* 0x0000000516077c11 */ /* 0x000fe2000a0f144b */
[----:B------:R-:W-:Y:S01]  /*40a0*/  FMUL R27, R27, R57 ;  /* 0x000000391b1b7220 */ /* 0x000fe20000400000 */
[----:B------:R-:W-:Y:S01]  /*40b0*/  F2FP.TF32.F32.PACK_B R5, R5 ;  /* 0x00000005ff05723e */ /* 0x000fe200024050ff */
[----:B------:R-:W-:Y:S01]  /*40c0*/  FMUL R29, R29, R57 ;  /* 0x000000391d1d7220 */ /* 0x000fe20000400000 */
[----:B------:R-:W-:Y:S01]  /*40d0*/  F2FP.TF32.F32.PACK_B R25, R25 ;  /* 0x00000019ff19723e */ /* 0x000fe200024050ff */
[-C--:B------:R-:W-:Y:S01]  /*40e0*/  FMUL R31, R31, R57.reuse ;  /* 0x000000391f1f7220 */ /* 0x080fe20000400000 */
[C---:B------:R-:W-:Y:S01]  /*40f0*/  SHF.L.U64.HI R67, R66.reuse, 0x5, R67 ;  /* 0x0000000542437819 */ /* 0x040fe20000010243 */
[----:B------:R0:W-:Y:S01]  /*4100*/  @P2 STG.E desc[UR36][R6.64], R5 ;  /* 0x0000000506002986 */ /* 0x0001e2000c101924 */
[----:B------:R-:W-:Y:S01]  /*4110*/  LEA R8, P4, R66, R6, 0x5 ;  /* 0x0000000642087211 */ /* 0x000fe200078828ff */
[-C--:B------:R-:W-:Y:S01]  /*4120*/  FMUL R13, R32, R57.reuse ;  /* 0x00000039200d7220 */ /* 0x080fe20000400000 */
[----:B------:R-:W-:Y:S01]  /*4130*/  ISETP.GT.AND P1, PT, R3, 0x8, P1 ;  /* 0x000000080300780c */ /* 0x000fe20000f24270 */
[----:B------:R-:W-:Y:S01]  /*4140*/  @P0 STG.E desc[UR36][R6.64+0x4], R25 ;  /* 0x0000041906000986 */ /* 0x000fe2000c101924 */
[C---:B------:R-:W-:Y:S01]  /*4150*/  ISETP.GT.AND P2, PT, R4.reuse, 0x8, PT ;  /* 0x000000080400780c */ /* 0x040fe20003f44270 */
[----:B------:R-:W-:Y:S01]  /*4160*/  IMAD.X R9, R67, 0x1, R7, P4 ;  /* 0x0000000143097824 */ /* 0x000fe200020e0607 */
[----:B------:R-:W-:Y:S01]  /*4170*/  ISETP.GT.AND P3, PT, R3, 0x8, P3 ;  /* 0x000000080300780c */ /* 0x000fe20001f64270 */
[-C--:B------:R-:W-:Y:S01]  /*4180*/  FMUL R33, R33, R57.reuse ;  /* 0x0000003921217220 */ /* 0x080fe20000400000 */
[----:B------:R-:W-:Y:S01]  /*4190*/  ISETP.GT.AND P0, PT, R4, 0x9, PT ;  /* 0x000000090400780c */ /* 0x000fe20003f04270 */
[-C--:B------:R-:W-:Y:S01]  /*41a0*/  FMUL R35, R35, R57.reuse ;  /* 0x0000003923237220 */ /* 0x080fe20000400000 */
[C---:B------:R-:W-:Y:S01]  /*41b0*/  ISETP.GT.AND P5, PT, R3.reuse, RZ, P2 ;  /* 0x000000ff0300720c */ /* 0x040fe200017a4270 */
[-C--:B0-----:R-:W-:Y:S01]  /*41c0*/  FMUL R5, R28, R57.reuse ;  /* 0x000000391c057220 */ /* 0x081fe20000400000 */
[----:B------:R-:W-:Y:S01]  /*41d0*/  ISETP.GT.AND P4, PT, R3, RZ, P0 ;  /* 0x000000ff0300720c */ /* 0x000fe20000784270 */
[----:B------:R-:W-:Y:S01]  /*41e0*/  FMUL R37, R37, R57 ;  /* 0x0000003925257220 */ /* 0x000fe20000400000 */
[----:B------:R-:W-:Y:S01]  /*41f0*/  F2FP.TF32.F32.PACK_B R11, R11 ;  /* 0x0000000bff0b723e */ /* 0x000fe200024050ff */
[----:B------:R-:W-:Y:S01]  /*4200*/  FMUL R39, R39, R57 ;  /* 0x0000003927277220 */ /* 0x000fe20000400000 */
[----:B------:R-:W-:Y:S01]  /*4210*/  F2FP.TF32.F32.PACK_B R27, R27 ;  /* 0x0000001bff1b723e */ /* 0x000fe200024050ff */
[----:B------:R-:W-:Y:S01]  /*4220*/  FMUL R41, R41, R57 ;  /* 0x0000003929297220 */ /* 0x000fe20000400000 */
[----:B------:R-:W-:Y:S01]  /*4230*/  F2FP.TF32.F32.PACK_B R5, R5 ;  /* 0x00000005ff05723e */ /* 0x000fe200024050ff */
[----:B------:R0:W-:Y:S01]  /*4240*/  @P1 STG.E desc[UR36][R8.64], R11 ;  /* 0x0000000b08001986 */ /* 0x0001e2000c101924 */
[----:B------:R-:W-:Y:S01]  /*4250*/  F2FP.TF32.F32.PACK_B R29, R29 ;  /* 0x0000001dff1d723e */ /* 0x000fe200024050ff */
[-C--:B------:R-:W-:Y:S01]  /*4260*/  FMUL R43, R43, R57.reuse ;  /* 0x000000392b2b7220 */ /* 0x080fe20000400000 */
[C---:B------:R-:W-:Y:S01]  /*4270*/  ISETP.GT.AND P1, PT, R4.reuse, 0x10, PT ;  /* 0x000000100400780c */ /* 0x040fe20003f24270 */
[----:B------:R-:W-:Y:S01]  /*4280*/  @P3 STG.E desc[UR36][R8.64+0x4], R27 ;  /* 0x0000041b08003986 */ /* 0x000fe2000c101924 */
[----:B------:R-:W-:Y:S01]  /*4290*/  ISETP.GT.AND P3, PT, R4, 0x11, PT ;  /* 0x000000110400780c */ /* 0x000fe20003f64270 */
[-C--:B------:R-:W-:Y:S01]  /*42a0*/  FMUL R45, R45, R57.reuse ;  /* 0x000000392d2d7220 */ /* 0x080fe20000400000 */
[C---:B------:R-:W-:Y:S01]  /*42b0*/  ISETP.GT.AND P2, PT, R3.reuse, 0x8, P2 ;  /* 0x000000080300780c */ /* 0x040fe20001744270 */
[----:B------:R1:W-:Y:S01]  /*42c0*/  @P5 STG.E desc[UR36][R6.64+0x20], R5 ;  /* 0x0000200506005986 */ /* 0x0003e2000c101924 */
[----:B------:R-:W-:Y:S01]  /*42d0*/  ISETP.GT.AND P0, PT, R3, 0x8, P0 ;  /* 0x000000080300780c */ /* 0x000fe20000704270 */
[-C--:B------:R-:W-:Y:S01]  /*42e0*/  FMUL R47, R47, R57.reuse ;  /* 0x000000392f2f7220 */ /* 0x080fe20000400000 */
[C---:B------:R-:W-:Y:S01]  /*42f0*/  ISETP.GT.AND P5, PT, R3.reuse, RZ, P1 ;  /* 0x000000ff0300720c */ /* 0x040fe20000fa4270 */
[----:B------:R-:W-:Y:S01]  /*4300*/  @P4 STG.E desc[UR36][R6.64+0x24], R29 ;  /* 0x0000241d06004986 */ /* 0x000fe2000c101924 */
        /* <DEDUP_REMOVED lines=8> */
[----:B-1----:R-:W-:Y:S01]  /*4390*/  FMUL R5, R34, R57 ;  /* 0x0000003922057220 */ /* 0x002fe20000400000 */
[----:B------:R-:W-:Y:S01]  /*43a0*/  F2FP.TF32.F32.PACK_B R33, R33 ;  /* 0x00000021ff21723e */ /* 0x000fe200024050ff */
[----:B------:R0:W-:Y:S01]  /*43b0*/  @P2 STG.E desc[UR36][R8.64+0x20], R11 ;  /* 0x0000200b08002986 */ /* 0x0001e2000c101924 */
[----:B------:R-:W-:Y:S01]  /*43c0*/  ISETP.GT.AND P1, PT, R3, 0x8, P1 ;  /* 0x000000080300780c */ /* 0x000fe20000f24270 */
[-C--:B------:R-:W-:Y:S01]  /*43d0*/  FMUL R21, R52, R57.reuse ;  /* 0x0000003934157220 */ /* 0x080fe20000400000 */
[C---:B------:R-:W-:Y:S01]  /*43e0*/  ISETP.GT.AND P2, PT, R4.reuse, 0x19, PT ;  /* 0x000000190400780c */ /* 0x040fe20003f44270 */
[----:B------:R-:W-:Y:S01]  /*43f0*/  @P0 STG.E desc[UR36][R8.64+0x24], R31 ;  /* 0x0000241f08000986 */ /* 0x000fe2000c101924 */
[----:B------:R-:W-:Y:S01]  /*4400*/  ISETP.GT.AND P0, PT, R4, 0x18, PT ;  /* 0x000000180400780c */ /* 0x000fe20003f04270 */
[----:B------:R-:W-:Y:S01]  /*4410*/  FMUL R53, R53, R57 ;  /* 0x0000003935357220 */ /* 0x000fe20000400000 */
[----:B------:R-:W-:Y:S01]  /*4420*/  F2FP.TF32.F32.PACK_B R5, R5 ;  /* 0x00000005ff05723e */ /* 0x000fe200024050ff */
[----:B------:R1:W-:Y:S01]  /*4430*/  @P5 STG.E desc[UR36][R6.64+0x40], R13 ;  /* 0x0000400d06005986 */ /* 0x0003e2000c101924 */
[----:B------:R-:W-:Y:S01]  /*4440*/  ISETP.GT.AND P5, PT, R3, RZ, P0 ;  /* 0x000000ff0300720c */ /* 0x000fe200007a4270 */
[----:B------:R-:W-:Y:S01]  /*4450*/  FMUL R55, R55, R57 ;  /* 0x0000003937377220 */ /* 0x000fe20000400000 */
[----:B------:R-:W-:Y:S01]  /*4460*/  F2FP.TF32.F32.PACK_B R35, R35 ;  /* 0x00000023ff23723e */ /* 0x000fe200024050ff */
[----:B------:R-:W-:Y:S01]  /*4470*/  @P4 STG.E desc[UR36][R6.64+0x44], R33 ;  /* 0x0000442106004986 */ /* 0x000fe2000c101924 */
[C---:B------:R-:W-:Y:S01]  /*4480*/  ISETP.GT.AND P4, PT, R3.reuse, 0x8, P3 ;  /* 0x000000080300780c */ /* 0x040fe20001f84270 */
[----:B0-----:R-:W-:Y:S01]  /*4490*/  FMUL R11, R36, R57 ;  /* 0x00000039240b7220 */ /* 0x001fe20000400000 */
[----:B------:R-:W-:Y:S01]  /*44a0*/  ISETP.GT.AND P3, PT, R3, RZ, P2 ;  /* 0x000000ff0300720c */ /* 0x000fe20001764270 */
[----:B------:R0:W-:Y:S01]  /*44b0*/  @P1 STG.E desc[UR36][R8.64+0x40], R5 ;  /* 0x0000400508001986 */ /* 0x0001e2000c101924 */
[----:B------:R-:W-:-:S02]  /*44c0*/  F2FP.TF32.F32.PACK_B R37, R37 ;  /* 0x00000025ff25723e */ /* 0x000fc400024050ff */
[----:B------:R-:W-:Y:S01]  /*44d0*/  F2FP.TF32.F32.PACK_B R11, R11 ;  /* 0x0000000bff0b723e */ /* 0x000fe200024050ff */
[----:B-1----:R-:W-:Y:S01]  /*44e0*/  FMUL R13, R40, R57 ;  /* 0x00000039280d7220 */ /* 0x002fe20000400000 */
[----:B------:R-:W-:Y:S02]  /*44f0*/  ISETP.GT.AND P1, PT, R4, 0x20, PT ;  /* 0x000000200400780c */ /* 0x000fe40003f24270 */
[C---:B------:R-:W-:Y:S02]  /*4500*/  ISETP.GT.AND P0, PT, R3.reuse, 0x8, P0 ;  /* 0x000000080300780c */ /* 0x040fe40000704270 */
[----:B------:R-:W-:Y:S01]  /*4510*/  F2FP.TF32.F32.PACK_B R39, R39 ;  /* 0x00000027ff27723e */ /* 0x000fe200024050ff */
[----:B------:R-:W-:Y:S01]  /*4520*/  @P4 STG.E desc[UR36][R8.64+0x44], R35 ;  /* 0x0000442308004986 */ /* 0x000fe2000c101924 */
[C---:B------:R-:W-:Y:S01]  /*4530*/  ISETP.GT.AND P4, PT, R3.reuse, 0x8, P2 ;  /* 0x000000080300780c */ /* 0x040fe20001784270 */
[----:B0-----:R-:W-:Y:S01]  /*4540*/  FMUL R5, R38, R57 ;  /* 0x0000003926057220 */ /* 0x001fe20000400000 */
[----:B------:R-:W-:Y:S01]  /*4550*/  ISETP.GT.AND P2, PT, R4, 0x21, PT ;  /* 0x000000210400780c */ /* 0x000fe20003f44270 */
[----:B------:R0:W-:Y:S01]  /*4560*/  @P5 STG.E desc[UR36][R6.64+0x60], R11 ;  /* 0x0000600b06005986 */ /* 0x0001e2000c101924 */
[----:B------:R-:W-:-:S02]  /*4570*/  ISETP.GT.AND P5, PT, R3, RZ, P1 ;  /* 0x000000ff0300720c */ /* 0x000fc40000fa4270 */
[----:B------:R-:W-:Y:S01]  /*4580*/  F2FP.TF32.F32.PACK_B R5, R5 ;  /* 0x00000005ff05723e */ /* 0x000fe200024050ff */
[----:B------:R-:W-:Y:S01]  /*4590*/  @P3 STG.E desc[UR36][R6.64+0x64], R37 ;  /* 0x0000642506003986 */ /* 0x000fe2000c101924 */
[C---:B------:R-:W-:Y:S02]  /*45a0*/  ISETP.GT.AND P3, PT, R3.reuse, RZ, P2 ;  /* 0x000000ff0300720c */ /* 0x040fe40001764270 */
[----:B------:R-:W-:Y:S01]  /*45b0*/  F2FP.TF32.F32.PACK_B R13, R13 ;  /* 0x0000000dff0d723e */ /* 0x000fe200024050ff */
[----:B------:R1:W-:Y:S01]  /*45c0*/  @P0 STG.E desc[UR36][R8.64+0x60], R5 ;  /* 0x0000600508000986 */ /* 0x0003e2000c101924 */
[----:B------:R-:W-:Y:S02]  /*45d0*/  F2FP.TF32.F32.PACK_B R41, R41 ;  /* 0x00000029ff29723e */ /* 0x000fe400024050ff */
[----:B------:R-:W-:Y:S01]  /*45e0*/  ISETP.GT.AND P1, PT, R3, 0x8, P1 ;  /* 0x000000080300780c */ /* 0x000fe20000f24270 */
[----:B------:R-:W-:Y:S01]  /*45f0*/  @P4 STG.E desc[UR36][R8.64+0x64], R39 ;  /* 0x0000642708004986 */ /* 0x000fe2000c101924 */
[----:B------:R-:W-:Y:S01]  /*4600*/  ISETP.GT.AND P4, PT, R4, 0x28, PT ;  /* 0x000000280400780c */ /* 0x000fe20003f84270 */
[----:B0-----:R-:W-:Y:S01]  /*4610*/  FMUL R11, R44, R57 ;  /* 0x000000392c0b7220 */ /* 0x001fe20000400000 */
[----:B------:R-:W-:Y:S01]  /*4620*/  F2FP.TF32.F32.PACK_B R43, R43 ;  /* 0x0000002bff2b723e */ /* 0x000fe200024050ff */
[----:B------:R0:W-:Y:S01]  /*4630*/  @P5 STG.E desc[UR36][R6.64+0x80], R13 ;  /* 0x0000800d06005986 */ /* 0x0001e2000c101924 */
[----:B------:R-:W-:-:S02]  /*4640*/  ISETP.GT.AND P5, PT, R4, 0x29, PT ;  /* 0x000000290400780c */ /* 0x000fc40003fa4270 */
[----:B------:R-:W-:Y:S01]  /*4650*/  F2FP.TF32.F32.PACK_B R11, R11 ;  /* 0x0000000bff0b723e */ /* 0x000fe200024050ff */
[----:B------:R-:W-:Y:S01]  /*4660*/  @P3 STG.E desc[UR36][R6.64+0x84], R41 ;  /* 0x0000842906003986 */ /* 0x000fe2000c101924 */
[C---:B------:R-:W-:Y:S01]  /*4670*/  ISETP.GT.AND P3, PT, R3.reuse, 0x8, P2 ;  /* 0x000000080300780c */ /* 0x040fe20001764270 */
[-C--:B-1----:R-:W-:Y:S01]  /*4680*/  FMUL R5, R42, R57.reuse ;  /* 0x000000392a057220 */ /* 0x082fe20000400000 */
[C---:B------:R-:W-:Y:S02]  /*4690*/  ISETP.GT.AND P2, PT, R3.reuse, RZ, P4 ;  /* 0x000000ff0300720c */ /* 0x040fe40002744270 */
[C---:B------:R-:W-:Y:S02]  /*46a0*/  ISETP.GT.AND P0, PT, R3.reuse, RZ, P5 ;  /* 0x000000ff0300720c */ /* 0x040fe40002f04270 */
[----:B------:R-:W-:Y:S01]  /*46b0*/  ISETP.GT.AND P4, PT, R3, 0x8, P4 ;  /* 0x000000080300780c */ /* 0x000fe20002784270 */
[----:B0-----:R-:W-:Y:S01]  /*46c0*/  FMUL R13, R46, R57 ;  /* 0x000000392e0d7220 */ /* 0x001fe20000400000 */
[----:B------:R-:W-:-:S02]  /*46d0*/  F2FP.TF32.F32.PACK_B R5, R5 ;  /* 0x00000005ff05723e */ /* 0x000fc400024050ff */
[----:B------:R-:W-:Y:S02]  /*46e0*/  F2FP.TF32.F32.PACK_B R45, R45 ;  /* 0x0000002dff2d723e */ /* 0x000fe400024050ff */
[----:B------:R-:W-:Y:S01]  /*46f0*/  ISETP.GT.AND P5, PT, R3, 0x8, P5 ;  /* 0x000000080300780c */ /* 0x000fe20002fa4270 */
[----:B------:R0:W-:Y:S01]  /*4700*/  @P1 STG.E desc[UR36][R8.64+0x80], R5 ;  /* 0x0000800508001986 */ /* 0x0001e2000c101924 */
[C---:B------:R-:W-:Y:S02]  /*4710*/  ISETP.GT.AND P1, PT, R4.reuse, 0x38, PT ;  /* 0x000000380400780c */ /* 0x040fe40003f24270 */
[----:B------:R-:W-:Y:S01]  /*4720*/  F2FP.TF32.F32.PACK_B R13, R13 ;  /* 0x0000000dff0d723e */ /* 0x000fe200024050ff */
[----:B------:R-:W-:Y:S01]  /*4730*/  @P3 STG.E desc[UR36][R8.64+0x84], R43 ;  /* 0x0000842b08003986 */ /* 0x000fe2000c101924 */
[C---:B------:R-:W-:Y:S02]  /*4740*/  ISETP.GT.AND P3, PT, R4.reuse, 0x30, PT ;  /* 0x000000300400780c */ /* 0x040fe40003f64270 */
[----:B------:R-:W-:Y:S01]  /*4750*/  F2FP.TF32.F32.PACK_B R47, R47 ;  /* 0x0000002fff2f723e */ /* 0x000fe200024050ff */
[----:B------:R1:W-:Y:S01]  /*4760*/  @P2 STG.E desc[UR36][R6.64+0xa0], R11 ;  /* 0x0000a00b06002986 */ /* 0x0003e2000c101924 */
[----:B------:R-:W-:-:S02]  /*4770*/  ISETP.GT.AND P2, PT, R4, 0x31, PT ;  /* 0x000000310400780c */ /* 0x000fc40003f44270 */
[----:B------:R-:W-:Y:S01]  /*4780*/  F2FP.TF32.F32.PACK_B R49, R49 ;  /* 0x00000031ff31723e */ /* 0x000fe200024050ff */
[----:B------:R-:W-:Y:S01]  /*4790*/  @P0 STG.E desc[UR36][R6.64+0xa4], R45 ;  /* 0x0000a42d06000986 */ /* 0x000fe2000c101924 */
[----:B------:R-:W-:Y:S01]  /*47a0*/  ISETP.GT.AND P0, PT, R4, 0x39, PT ;  /* 0x000000390400780c */ /* 0x000fe20003f04270 */
[----:B------:R-:W-:Y:S01]  /*47b0*/  @P4 IMAD.MOV.U32 R4, RZ, RZ, R8 ;  /* 0x000000ffff044224 */ /* 0x000fe200078e0008 */
[----:B------:R-:W-:Y:S01]  /*47c0*/  F2FP.TF32.F32.PACK_B R15, R15 ;  /* 0x0000000fff0f723e */ /* 0x000fe200024050ff */
[----:B0-----:R-:W-:Y:S01]  /*47d0*/  @P4 IMAD.MOV.U32 R5, RZ, RZ, R9 ;  /* 0x000000ffff054224 */ /* 0x001fe200078e0009 */
[----:B------:R-:W-:Y:S02]  /*47e0*/  F2FP.TF32.F32.PACK_B R51, R51 ;  /* 0x00000033ff33723e */ /* 0x000fe400024050ff */
[----:B------:R-:W-:Y:S01]  /*47f0*/  F2FP.TF32.F32.PACK_B R21, R21 ;  /* 0x00000015ff15723e */ /* 0x000fe200024050ff */
[----:B-1----:R-:W-:Y:S01]  /*4800*/  FMUL R11, R48, R57 ;  /* 0x00000039300b7220 */ /* 0x002fe20000400000 */
[----:B------:R0:W-:Y:S01]  /*4810*/  @P4 STG.E desc[UR36][R4.64+0xa0], R13 ;  /* 0x0000a00d04004986 */ /* 0x0001e2000c101924 */
[----:B------:R-:W-:-:S02]  /*4820*/  ISETP.GT.AND P4, PT, R3, RZ, P3 ;  /* 0x000000ff0300720c */ /* 0x000fc40001f84270 */
[----:B------:R-:W-:Y:S02]  /*4830*/  ISETP.GT.AND P3, PT, R3, 0x8, P3 ;  /* 0x000000080300780c */ /* 0x000fe40001f64270 */
[----:B------:R-:W-:Y:S02]  /*4840*/  F2FP.TF32.F32.PACK_B R11, R11 ;  /* 0x0000000bff0b723e */ /* 0x000fe400024050ff */
[----:B------:R-:W-:Y:S02]  /*4850*/  F2FP.TF32.F32.PACK_B R53, R53 ;  /* 0x00000035ff35723e */ /* 0x000fe400024050ff */
[----:B------:R-:W-:Y:S01]  /*4860*/  F2FP.TF32.F32.PACK_B R55, R55 ;  /* 0x00000037ff37723e */ /* 0x000fe200024050ff */
[----:B0-----:R-:W-:Y:S02]  /*4870*/  @P5 IMAD.MOV.U32 R4, RZ, RZ, R8 ;  /* 0x000000ffff045224 */ /* 0x001fe400078e0008 */
[----:B------:R-:W-:Y:S01]  /*4880*/  FMUL R13, R54, R57 ;  /* 0x00000039360d7220 */ /* 0x000fe20000400000 */
[----:B------:R-:W-:-:S04]  /*4890*/  @P5 IMAD.MOV.U32 R5, RZ, RZ, R9 ;  /* 0x000000ffff055224 */ /* 0x000fc800078e0009 */
[----:B------:R-:W-:Y:S01]  /*48a0*/  F2FP.TF32.F32.PACK_B R13, R13 ;  /* 0x0000000dff0d723e */ /* 0x000fe200024050ff */
[----:B------:R0:W-:Y:S01]  /*48b0*/  @P5 STG.E desc[UR36][R4.64+0xa4], R47 ;  /* 0x0000a42f04005986 */ /* 0x0001e2000c101924 */
[C---:B------:R-:W-:Y:S02]  /*48c0*/  ISETP.GT.AND P5, PT, R3.reuse, RZ, P2 ;  /* 0x000000ff0300720c */ /* 0x040fe400017a4270 */
[----:B------:R-:W-:Y:S01]  /*48d0*/  ISETP.GT.AND P2, PT, R3, 0x8, P2 ;  /* 0x000000080300780c */ /* 0x000fe20001744270 */
[----:B0-----:R-:W-:Y:S02]  /*48e0*/  @P4 IMAD.MOV.U32 R4, RZ, RZ, R6 ;  /* 0x000000ffff044224 */ /* 0x001fe400078e0006 */
[----:B------:R-:W-:-:S05]  /*48f0*/  @P4 IMAD.MOV.U32 R5, RZ, RZ, R7 ;  /* 0x000000ffff054224 */ /* 0x000fca00078e0007 */
        /* <DEDUP_REMOVED lines=10> */
[----:B------:R0:W-:Y:S02]  /*49a0*/  @P3 STG.E desc[UR36][R4.64+0xc0], R15 ;  /* 0x0000c00f04003986 */ /* 0x0001e4000c101924 */
[----:B0-----:R-:W-:Y:S02]  /*49b0*/  @P2 IMAD.MOV.U32 R4, RZ, RZ, R8 ;  /* 0x000000ffff042224 */ /* 0x001fe400078e0008 */
[----:B------:R-:W-:-:S05]  /*49c0*/  @P2 IMAD.MOV.U32 R5, RZ, RZ, R9 ;  /* 0x000000ffff052224 */ /* 0x000fca00078e0009 */
[----:B------:R0:W-:Y:S02]  /*49d0*/  @P2 STG.E desc[UR36][R4.64+0xc4], R51 ;  /* 0x0000c43304002986 */ /* 0x0001e4000c101924 */
[----:B0-----:R-:W-:Y:S02]  /*49e0*/  @P4 IMAD.MOV.U32 R4, RZ, RZ, R6 ;  /* 0x000000ffff044224 */ /* 0x001fe400078e0006 */
[----:B------:R-:W-:-:S05]  /*49f0*/  @P4 IMAD.MOV.U32 R5, RZ, RZ, R7 ;  /* 0x000000ffff054224 */ /* 0x000fca00078e0007 */
[----:B------:R0:W-:Y:S04]  /*4a00*/  @P4 STG.E desc[UR36][R4.64+0xe0], R21 ;  /* 0x0000e01504004986 */ /* 0x0001e8000c101924 */
[----:B------:R1:W-:Y:S01]  /*4a10*/  @P5 STG.E desc[UR36][R6.64+0xe4], R53 ;  /* 0x0000e43506005986 */ /* 0x0003e2000c101924 */
[----:B0-----:R-:W-:Y:S02]  /*4a20*/  @P1 IMAD.MOV.U32 R4, RZ, RZ, R8 ;  /* 0x000000ffff041224 */ /* 0x001fe400078e0008 */
[----:B------:R-:W-:-:S05]  /*4a30*/  @P1 IMAD.MOV.U32 R5, RZ, RZ, R9 ;  /* 0x000000ffff051224 */ /* 0x000fca00078e0009 */
[----:B------:R1:W-:Y:S04]  /*4a40*/  @P1 STG.E desc[UR36][R4.64+0xe0], R13 ;  /* 0x0000e00d04001986 */ /* 0x0003e8000c101924 */
[----:B------:R1:W-:Y:S02]  /*4a50*/  @P0 STG.E desc[UR36][R8.64+0xe4], R55 ;  /* 0x0000e43708000986 */ /* 0x0003e4000c101924 */
.L_x_102:
[----:B------:R-:W-:Y:S05]  /*4a60*/  BSYNC B0 ;  /* 0x0000000000007941 */ /* 0x000fea0003800000 */
.L_x_40:
[----:B------:R-:W-:Y:S01]  /*4a70*/  ULDC UR4, c[0x0][0xc] ;  /* 0x0000030000047ab9 */ /* 0x000fe20000000800 */
[----:B------:R-:W-:Y:S01]  /*4a80*/  ULDC UR5, c[0x0][0x10] ;  /* 0x0000040000057ab9 */ /* 0x000fe20000000800 */
[----:B------:R-:W0:Y:S01]  /*4a90*/  LDC R3, c[0x0][0x14] ;  /* 0x00000500ff037b82 */ /* 0x000e220000000800 */
[----:B------:R-:W-:Y:S01]  /*4aa0*/  UIMAD.WIDE.U32 UR4, UR4, UR5, URZ ;  /* 0x00000005040472a5 */ /* 0x000fe2000f8e003f */
[----:B------:R-:W-:Y:S02]  /*4ab0*/  IMAD.MOV.U32 R61, RZ, RZ, -0x1 ;  /* 0xffffffffff3d7424 */ /* 0x000fe400078e00ff */
[----:B--2---:R-:W-:-:S03]  /*4ac0*/  IMAD.MOV.U32 R59, RZ, RZ, -0x1 ;  /* 0xffffffffff3b7424 */ /* 0x004fc600078e00ff */
[----:B0-----:R-:W-:-:S04]  /*4ad0*/  IMAD.WIDE.U32 R16, R3, UR4, R16 ;  /* 0x0000000403107c25 */ /* 0x001fc8000f8e0010 */
[----:B------:R-:W-:Y:S01]  /*4ae0*/  IMAD R3, R3, UR5, RZ ;  /* 0x0000000503037c24 */ /* 0x000fe2000f8e02ff */
[----:B------:R-:W-:Y:S02]  /*4af0*/  ULDC.64 UR4, c[0x0][0x650] ;  /* 0x0001940000047ab9 */ /* 0x000fe40000000a00 */
[----:B------:R-:W-:Y:S01]  /*4b00*/  ISETP.GE.U32.AND P0, PT, R16, UR4, PT ;  /* 0x0000000410007c0c */ /* 0x000fe2000bf06070 */
[--C-:B------:R-:W-:Y:S01]  /*4b10*/  IMAD.IADD R17, R17, 0x1, R3.reuse ;  /* 0x0000000111117824 */ /* 0x100fe200078e0203 */
[----:B------:R-:W-:-:S04]  /*4b20*/  PRMT R3, RZ, 0x7610, R3 ;  /* 0x00007610ff037816 */ /* 0x000fc80000000003 */
[----:B------:R-:W-:-:S13]  /*4b30*/  ISETP.GE.U32.AND.EX P0, PT, R17, UR5, PT, P0 ;  /* 0x0000000511007c0c */ /* 0x000fda000bf06100 */
[----:B------:R-:W-:Y:S05]  /*4b40*/  @P0 BRA `(.L_x_103) ;  /* 0x0000000400640947 */ /* 0x000fea0003800000 */
[----:B-1--4-:R-:W0:Y:S01]  /*4b50*/  S2R R12, SR_CTAID.X ;  /* 0x00000000000c7919 */ /* 0x012e220000002500 */
[----:B---3--:R-:W1:Y:S01]  /*4b60*/  LDC.64 R10, c[0x0][0x628] ;  /* 0x00018a00ff0a7b82 */ /* 0x008e620000000a00 */
[----:B------:R-:W-:Y:S01]  /*4b70*/  ULDC UR4, c[0x0][0x150] ;  /* 0x0000540000047ab9 */ /* 0x000fe20000000800 */
[----:B------:R-:W-:Y:S01]  /*4b80*/  IMAD.MOV.U32 R8, RZ, RZ, R16 ;  /* 0x000000ffff087224 */ /* 0x000fe200078e0010 */
[----:B-----5:R-:W2:Y:S01]  /*4b90*/  S2R R22, SR_CTAID.Y ;  /* 0x0000000000167919 */ /* 0x020ea20000002600 */
[----:B------:R-:W-:-:S04]  /*4ba0*/  IMAD.MOV.U32 R9, RZ, RZ, R17 ;  /* 0x000000ffff097224 */ /* 0x000fc800078e0011 */
[----:B------:R-:W3:Y:S08]  /*4bb0*/  LDC R21, c[0x0][0x144] ;  /* 0x00005100ff157b82 */ /* 0x000ef00000000800 */
[----:B------:R-:W4:Y:S08]  /*4bc0*/  LDC R0, c[0x0][0x630] ;  /* 0x00018c00ff007b82 */ /* 0x000f300000000800 */
[----:B------:R-:W2:Y:S01]  /*4bd0*/  LDC.64 R14, c[0x0][0x620] ;  /* 0x00018800ff0e7b82 */ /* 0x000ea20000000a00 */
[----:B-1----:R-:W-:-:S04]  /*4be0*/  ISETP.NE.U32.AND P0, PT, R10, RZ, PT ;  /* 0x000000ff0a00720c */ /* 0x002fc80003f05070 */
[----:B------:R-:W-:Y:S02]  /*4bf0*/  ISETP.NE.AND.EX P0, PT, R11, RZ, PT, P0 ;  /* 0x000000ff0b00720c */ /* 0x000fe40003f05300 */
[----:B0-----:R-:W-:-:S05]  /*4c00*/  I2FP.F32.U32 R3, R12 ;  /* 0x0000000c00037245 */ /* 0x001fca0000201000 */
[----:B------:R-:W-:-:S04]  /*4c10*/  FMUL R3, R3, UR4 ;  /* 0x0000000403037c20 */ /* 0x000fc80008400000 */
[----:B------:R0:W1:Y:S02]  /*4c20*/  F2I.U32.TRUNC.NTZ R20, R3 ;  /* 0x0000000300147305 */ /* 0x000064000020f000 */
[----:B---34-:R-:W-:Y:S05]  /*4c30*/  @!P0 BRA `(.L_x_104) ;  /* 0x0000000000288947 */ /* 0x018fea0003800000 */
[----:B0-----:R-:W0:Y:S02]  /*4c40*/  LDC R3, c[0x0][0x634] ;  /* 0x00018d00ff037b82 */ /* 0x001e240000000800 */
        /* <DEDUP_REMOVED lines=9> */
.L_x_104:
[----:B------:R-:W3:Y:S01]  /*4ce0*/  LDC.64 R26, c[0x0][0x640] ;  /* 0x00019000ff1a7b82 */ /* 0x000ee20000000a00 */
[-CC-:B------:R-:W-:Y:S01]  /*4cf0*/  SHF.R.U64 R59, R8, R0.reuse, R9.reuse ;  /* 0x00000000083b7219 */ /* 0x180fe20000001209 */
[----:B-1----:R-:W-:Y:S01]  /*4d00*/  IMAD.MOV R20, RZ, RZ, -R20 ;  /* 0x000000ffff147224 */ /* 0x002fe200078e0a14 */
[----:B------:R-:W-:Y:S01]  /*4d10*/  SHF.R.U32.HI R0, RZ, R0, R9 ;  /* 0x00000000ff007219 */ /* 0x000fe20000011609 */
[----:B------:R-:W-:Y:S01]  /*4d20*/  ULDC UR4, c[0x0][0x154] ;  /* 0x0000550000047ab9 */ /* 0x000fe20000000800 */
[----:B0-----:R-:W-:Y:S01]  /*4d30*/  IADD3 R3, P0, RZ, -R59, RZ ;  /* 0x8000003bff037210 */ /* 0x001fe20007f1e0ff */
[----:B------:R-:W-:Y:S02]  /*4d40*/  IMAD R21, R21, R20, R12 ;  /* 0x0000001415157224 */ /* 0x000fe400078e020c */
[----:B------:R-:W0:Y:S01]  /*4d50*/  LDC R6, c[0x0][0x618] ;  /* 0x00018600ff067b82 */ /* 0x000e220000000800 */
[----:B------:R-:W-:Y:S02]  /*4d60*/  IMAD.MOV.U32 R7, RZ, RZ, 0x1 ;  /* 0x00000001ff077424 */ /* 0x000fe400078e00ff */
[----:B------:R-:W-:-:S04]  /*4d70*/  IMAD.X R5, RZ, RZ, ~R0, P0 ;  /* 0x000000ffff057224 */ /* 0x000fc800000e0e00 */
[-C--:B--2---:R-:W-:Y:S01]  /*4d80*/  IMAD R0, R5, R14.reuse, RZ ;  /* 0x0000000e05007224 */ /* 0x084fe200078e02ff */
[----:B------:R-:W1:Y:S01]  /*4d90*/  LDC R8, c[0x0][0x608] ;  /* 0x00018200ff087b82 */ /* 0x000e620000000800 */
[----:B------:R-:W-:-:S04]  /*4da0*/  IMAD.WIDE.U32 R4, R3, R14, R16 ;  /* 0x0000000e03047225 */ /* 0x000fc800078e0010 */
[----:B------:R-:W-:Y:S01]  /*4db0*/  IMAD R3, R3, R15, R0 ;  /* 0x0000000f03037224 */ /* 0x000fe200078e0200 */
[----:B------:R-:W-:Y:S02]  /*4dc0*/  I2FP.F32.U32 R0, R22 ;  /* 0x0000001600007245 */ /* 0x000fe40000201000 */
[----:B------:R-:W2:Y:S01]  /*4dd0*/  LDC R24, c[0x0][0x658] ;  /* 0x00019600ff187b82 */ /* 0x000ea20000000800 */
[----:B------:R-:W-:Y:S01]  /*4de0*/  IMAD.IADD R3, R5, 0x1, R3 ;  /* 0x0000000105037824 */ /* 0x000fe200078e0203 */
[----:B---3--:R-:W-:Y:S01]  /*4df0*/  ISETP.NE.U32.AND P0, PT, R26, RZ, PT ;  /* 0x000000ff1a00720c */ /* 0x008fe20003f05070 */
[----:B------:R-:W-:Y:S01]  /*4e00*/  FMUL R0, R0, UR4 ;  /* 0x0000000400007c20 */ /* 0x000fe20008400000 */
[----:B------:R-:W-:Y:S02]  /*4e10*/  IMAD.MOV.U32 R5, RZ, RZ, -0x1 ;  /* 0xffffffffff057424 */ /* 0x000fe400078e00ff */
[----:B------:R-:W-:Y:S01]  /*4e20*/  ISETP.NE.AND.EX P0, PT, R27, RZ, PT, P0 ;  /* 0x000000ff1b00720c */ /* 0x000fe20003f05300 */
[----:B------:R3:W4:Y:S01]  /*4e30*/  F2I.U32.TRUNC.NTZ R13, R0 ;  /* 0x00000000000d7305 */ /* 0x000722000020f000 */
[----:B------:R-:W3:Y:S01]  /*4e40*/  LDC R15, c[0x0][0x148] ;  /* 0x00005200ff0f7b82 */ /* 0x000ee20000000800 */
[----:B0-----:R-:W-:-:S02]  /*4e50*/  SHF.R.U64 R12, R4, R6, R3 ;  /* 0x00000006040c7219 */ /* 0x001fc40000001203 */
[----:B------:R-:W-:-:S05]  /*4e60*/  SHF.R.U32.HI R3, RZ, R6, R3 ;  /* 0x00000006ff037219 */ /* 0x000fca0000011603 */
[----:B------:R-:W0:Y:S01]  /*4e70*/  LDC R20, c[0x0][0x600] ;  /* 0x00018000ff147b82 */ /* 0x000e220000000800 */
[-CC-:B-1----:R-:W-:Y:S02]  /*4e80*/  SHF.R.U64 R10, R12, R8.reuse, R3.reuse ;  /* 0x000000080c0a7219 */ /* 0x182fe40000001203 */
[----:B------:R-:W-:-:S05]  /*4e90*/  SHF.R.U32.HI R3, RZ, R8, R3 ;  /* 0x00000008ff037219 */ /* 0x000fca0000011603 */
[----:B------:R-:W1:Y:S01]  /*4ea0*/  LDC R25, c[0x0][0x648] ;  /* 0x00019200ff197b82 */ /* 0x000e620000000800 */
[-C--:B--2---:R-:W-:Y:S02]  /*4eb0*/  SHF.L.U32 R4, R5, R24.reuse, RZ ;  /* 0x0000001805047219 */ /* 0x084fe400000006ff */
[-CC-:B------:R-:W-:Y:S02]  /*4ec0*/  SHF.R.U64 R14, R10, R24.reuse, R3.reuse ;  /* 0x000000180a0e7219 */ /* 0x180fe40000001203 */
[----:B------:R-:W-:Y:S02]  /*4ed0*/  SHF.R.U32.HI R5, RZ, R24, R3 ;  /* 0x00000018ff057219 */ /* 0x000fe40000011603 */
[----:B------:R-:W-:Y:S01]  /*4ee0*/  LOP3.LUT R23, RZ, R4, RZ, 0x33, !PT ;  /* 0x00000004ff177212 */ /* 0x000fe200078e33ff */
[----:B------:R-:W2:Y:S01]  /*4ef0*/  LDC R28, c[0x0][0x638] ;  /* 0x00018e00ff1c7b82 */ /* 0x000ea20000000800 */
[----:B------:R-:W-:Y:S01]  /*4f00*/  SHF.L.U32 R24, R7, R24, RZ ;  /* 0x0000001807187219 */ /* 0x000fe200000006ff */
[----:B------:R-:W-:-:S06]  /*4f10*/  IMAD.MOV.U32 R4, RZ, RZ, R14 ;  /* 0x000000ffff047224 */ /* 0x000fcc00078e000e */
[----:B------:R-:W0:Y:S01]  /*4f20*/  LDC R29, c[0x0][0x610] ;  /* 0x00018400ff1d7b82 */ /* 0x000e220000000800 */
[----:B----4-:R-:W-:Y:S05]  /*4f30*/  @!P0 BRA `(.L_x_105) ;  /* 0x0000000000288947 */ /* 0x010fea0003800000 */
[----:B------:R-:W4:Y:S02]  /*4f40*/  LDC R3, c[0x0][0x64c] ;  /* 0x00019300ff037b82 */ /* 0x000f240000000800 */
[----:B----4-:R-:W-:-:S05]  /*4f50*/  IADD3 R3, P0, R14, R3, RZ ;  /* 0x000000030e037210 */ /* 0x010fca0007f1e0ff */
        /* <DEDUP_REMOVED lines=8> */
.L_x_105:
[----:B------:R-:W-:Y:S01]  /*4fe0*/  ISETP.NE.AND P0, PT, R2, 0x1, PT ;  /* 0x000000010200780c */ /* 0x000fe20003f05270 */
[----:B0-----:R-:W-:Y:S01]  /*4ff0*/  VIADD R7, R20, 0xffffffff ;  /* 0xffffffff14077836 */ /* 0x001fe20000000000 */
[----:B-1-3--:R-:W-:Y:S01]  /*5000*/  SHF.R.U64 R0, R4, R25, R5 ;  /* 0x0000001904007219 */ /* 0x00afe20000001205 */
[----:B------:R-:W-:Y:S01]  /*5010*/  IMAD.MOV R13, RZ, RZ, -R13 ;  /* 0x000000ffff0d7224 */ /* 0x000fe200078e0a0d */
[----:B------:R-:W-:Y:S01]  /*5020*/  LOP3.LUT R5, R10, R23, RZ, 0xc0, !PT ;  /* 0x000000170a057212 */ /* 0x000fe200078ec0ff */
[----:B------:R-:W-:Y:S01]  /*5030*/  IMAD.MOV.U32 R4, RZ, RZ, 0x1 ;  /* 0x00000001ff047424 */ /* 0x000fe200078e00ff */
[----:B------:R-:W-:Y:S01]  /*5040*/  LOP3.LUT R12, R12, R7, RZ, 0xc0, !PT ;  /* 0x000000070c0c7212 */ /* 0x000fe200078ec0ff */
[----:B------:R-:W-:Y:S02]  /*5050*/  IMAD.MOV R3, RZ, RZ, -R0 ;  /* 0x000000ffff037224 */ /* 0x000fe400078e0a00 */
[----:B------:R-:W-:Y:S02]  /*5060*/  IMAD R0, R24, R0, R5 ;  /* 0x0000000018007224 */ /* 0x000fe400078e0205 */
[----:B--2---:R-:W-:-:S02]  /*5070*/  IMAD R3, R3, R28, R14 ;  /* 0x0000001c03037224 */ /* 0x004fc400078e020e */
[----:B------:R-:W-:Y:S02]  /*5080*/  @P0 IMAD R21, R15, R13, R22 ;  /* 0x0000000d0f150224 */ /* 0x000fe400078e0216 */
[----:B------:R-:W-:Y:S01]  /*5090*/  IMAD R5, R3, R20, R12 ;  /* 0x0000001403057224 */ /* 0x000fe200078e020c */
[----:B------:R-:W-:Y:S01]  /*50a0*/  PRMT R3, R4, 0x7610, R3 ;  /* 0x0000761004037816 */ /* 0x000fe20000000003 */
[----:B------:R-:W-:-:S05]  /*50b0*/  IMAD R0, R0, R29, R21 ;  /* 0x0000001d00007224 */ /* 0x000fca00078e0215 */
[----:B------:R-:W-:Y:S02]  /*50c0*/  SEL R61, R5, R0, !P0 ;  /* 0x00000000053d7207 */ /* 0x000fe40004000000 */
[----:B------:R-:W-:-:S07]  /*50d0*/  SEL R0, R0, R5, !P0 ;  /* 0x0000000500007207 */ /* 0x000fce0004000000 */
.L_x_103:
[----:B------:R-:W-:Y:S01]  /*50e0*/  LOP3.LUT P0, RZ, R3, 0xff, RZ, 0xc0, !PT ;  /* 0x000000ff03ff7812 */ /* 0x000fe2000780c0ff */
[----:B------:R-:W-:-:S12]  /*50f0*/  IMAD.MOV.U32 R60, RZ, RZ, R0 ;  /* 0x000000ffff3c7224 */ /* 0x000fd800078e0000 */
[----:B------:R-:W-:Y:S05]  /*5100*/  @P0 BRA `(.L_x_106) ;  /* 0xffffffbc00bc0947 */ /* 0x000fea000383ffff */
[----:B------:R-:W-:Y:S05]  /*5110*/  EXIT ;  /* 0x000000000000794d */ /* 0x000fea0003800000 */
.L_x_4:
[----:B0-----:R-:W-:Y:S01]  /*5120*/  ULDC.64 UR4, c[0x0][0x650] ;  /* 0x0001940000047ab9 */ /* 0x001fe20000000a00 */
        /* <DEDUP_REMOVED lines=25> */
.L_x_108:
[-CC-:B------:R-:W-:Y:S01]  /*52c0*/  SHF.R.U64 R29, R10, R14.reuse, R11.reuse ;  /* 0x0000000e0a1d7219 */ /* 0x180fe2000000120b */
[----:B------:R-:W0:Y:S01]  /*52d0*/  LDC.64 R22, c[0x0][0x640] ;  /* 0x00019000ff167b82 */ /* 0x000e220000000a00 */
[----:B------:R-:W-:Y:S01]  /*52e0*/  SHF.R.U32.HI R5, RZ, R14, R11 ;  /* 0x0000000eff057219 */ /* 0x000fe2000001160b */
[----:B------:R-:W-:Y:S01]  /*52f0*/  ULDC UR4, c[0x0][0x150] ;  /* 0x0000540000047ab9 */ /* 0x000fe20000000800 */
[----:B------:R-:W-:Y:S02]  /*5300*/  IADD3 R9, P0, RZ, -R29, RZ ;  /* 0x8000001dff097210 */ /* 0x000fe40007f1e0ff */
[----:B------:R-:W-:-:S03]  /*5310*/  I2FP.F32.U32 R6, R4 ;  /* 0x0000000400067245 */ /* 0x000fc60000201000 */
[----:B------:R-:W1:Y:S01]  /*5320*/  LDC R12, c[0x0][0x618] ;  /* 0x00018600ff0c7b82 */ /* 0x000e620000000800 */
[----:B------:R-:W-:Y:S02]  /*5330*/  IMAD.X R5, RZ, RZ, ~R5, P0 ;  /* 0x000000ffff057224 */ /* 0x000fe400000e0e05 */
[----:B------:R-:W-:Y:S01]  /*5340*/  FMUL R11, R6, UR4 ;  /* 0x00000004060b7c20 */ /* 0x000fe20008400000 */
[----:B------:R-:W-:Y:S01]  /*5350*/  IMAD.WIDE.U32 R6, R9, R20, R16 ;  /* 0x0000001409067225 */ /* 0x000fe200078e0010 */
[----:B------:R-:W-:-:S03]  /*5360*/  ULDC UR4, c[0x0][0x154] ;  /* 0x0000550000047ab9 */ /* 0x000fc60000000800 */
[----:B------:R-:W-:Y:S01]  /*5370*/  IMAD R8, R5, R20, RZ ;  /* 0x0000001405087224 */ /* 0x000fe200078e02ff */
[----:B------:R-:W2:Y:S01]  /*5380*/  LDC R13, c[0x0][0x144] ;  /* 0x00005100ff0d7b82 */ /* 0x000ea20000000800 */
[----:B------:R-:W3:Y:S02]  /*5390*/  F2I.U32.TRUNC.NTZ R11, R11 ;  /* 0x0000000b000b7305 */ /* 0x000ee4000020f000 */
[----:B------:R-:W-:Y:S02]  /*53a0*/  IMAD R5, R9, R21, R8 ;  /* 0x0000001509057224 */ /* 0x000fe400078e0208 */
[----:B------:R-:W-:Y:S02]  /*53b0*/  IMAD.MOV.U32 R8, RZ, RZ, -0x1 ;  /* 0xffffffffff087424 */ /* 0x000fe400078e00ff */
[----:B------:R-:W-:Y:S01]  /*53c0*/  IMAD.IADD R5, R7, 0x1, R5 ;  /* 0x0000000107057824 */ /* 0x000fe200078e0205 */
[----:B------:R-:W4:Y:S01]  /*53d0*/  LDC R20, c[0x0][0x608] ;  /* 0x00018200ff147b82 */ /* 0x000f220000000800 */
[----:B------:R-:W-:-:S02]  /*53e0*/  I2FP.F32.U32 R7, R3 ;  /* 0x0000000300077245 */ /* 0x000fc40000201000 */
[----:B0-----:R-:W-:-:S03]  /*53f0*/  ISETP.NE.U32.AND P0, PT, R22, RZ, PT ;  /* 0x000000ff1600720c */ /* 0x001fc60003f05070 */
[----:B------:R-:W-:Y:S01]  /*5400*/  FMUL R7, R7, UR4 ;  /* 0x0000000407077c20 */ /* 0x000fe20008400000 */
[----:B------:R-:W-:Y:S01]  /*5410*/  ISETP.NE.AND.EX P0, PT, R23, RZ, PT, P0 ;  /* 0x000000ff1700720c */ /* 0x000fe20003f05300 */
[----:B------:R-:W0:Y:S01]  /*5420*/  LDC R9, c[0x0][0x658] ;  /* 0x00019600ff097b82 */ /* 0x000e220000000800 */
[-C--:B-1----:R-:W-:Y:S01]  /*5430*/  SHF.R.U64 R10, R6, R12.reuse, R5 ;  /* 0x0000000c060a7219 */ /* 0x082fe20000001205 */
[----:B---3--:R-:W-:Y:S01]  /*5440*/  IMAD.MOV R6, RZ, RZ, -R11 ;  /* 0x000000ffff067224 */ /* 0x008fe200078e0a0b */
[----:B------:R-:W-:Y:S02]  /*5450*/  SHF.R.U32.HI R5, RZ, R12, R5 ;  /* 0x0000000cff057219 */ /* 0x000fe40000011605 */
[----:B------:R1:W3:Y:S03]  /*5460*/  F2I.U32.TRUNC.NTZ R12, R7 ;  /* 0x00000007000c7305 */ /* 0x0002e6000020f000 */
[----:B------:R-:W1:Y:S01]  /*5470*/  LDC R14, c[0x0][0x148] ;  /* 0x00005200ff0e7b82 */ /* 0x000e620000000800 */
[----:B--2---:R-:W-:-:S02]  /*5480*/  IMAD R31, R13, R6, R4 ;  /* 0x000000060d1f7224 */ /* 0x004fc400078e0204 */
[----:B------:R-:W-:-:S05]  /*5490*/  IMAD.MOV.U32 R6, RZ, RZ, 0x1 ;  /* 0x00000001ff067424 */ /* 0x000fca00078e00ff */
[----:B------:R-:W2:Y:S01]  /*54a0*/  LDC R21, c[0x0][0x600] ;  /* 0x00018000ff157b82 */ /* 0x000ea20000000800 */
[-CC-:B----4-:R-:W-:Y:S02]  /*54b0*/  SHF.R.U64 R13, R10, R20.reuse, R5.reuse ;  /* 0x000000140a0d7219 */ /* 0x190fe40000001205 */
[----:B------:R-:W-:-:S05]  /*54c0*/  SHF.R.U32.HI R4, RZ, R20, R5 ;  /* 0x00000014ff047219 */ /* 0x000fca0000011605 */
[----:B------:R-:W4:Y:S01]  /*54d0*/  LDC R24, c[0x0][0x648] ;  /* 0x00019200ff187b82 */ /* 0x000f220000000800 */
[-CC-:B0-----:R-:W-:Y:S02]  /*54e0*/  SHF.R.U64 R15, R13, R9.reuse, R4.reuse ;  /* 0x000000090d0f7219 */ /* 0x181fe40000001204 */
[-C--:B------:R-:W-:Y:S02]  /*54f0*/  SHF.L.U32 R8, R8, R9.reuse, RZ ;  /* 0x0000000908087219 */ /* 0x080fe400000006ff */
[-C--:B------:R-:W-:Y:S01]  /*5500*/  SHF.R.U32.HI R5, RZ, R9.reuse, R4 ;  /* 0x00000009ff057219 */ /* 0x080fe20000011604 */
[----:B------:R-:W-:Y:S01]  /*5510*/  IMAD.MOV.U32 R4, RZ, RZ, R15 ;  /* 0x000000ffff047224 */ /* 0x000fe200078e000f */
[----:B------:R-:W-:Y:S01]  /*5520*/  SHF.L.U32 R20, R6, R9, RZ ;  /* 0x0000000906147219 */ /* 0x000fe200000006ff */
[----:B------:R-:W0:Y:S01]  /*5530*/  LDC R25, c[0x0][0x638] ;  /* 0x00018e00ff197b82 */ /* 0x000e220000000800 */
[----:B------:R-:W-:-:S07]  /*5540*/  LOP3.LUT R26, RZ, R8, RZ, 0x33, !PT ;  /* 0x00000008ff1a7212 */ /* 0x000fce00078e33ff */
[----:B------:R-:W0:Y:S01]  /*5550*/  LDC R27, c[0x0][0x610] ;  /* 0x00018400ff1b7b82 */ /* 0x000e220000000800 */
[----:B-1-3--:R-:W-:Y:S05]  /*5560*/  @!P0 BRA `(.L_x_109) ;  /* 0x0000000000288947 */ /* 0x00afea0003800000 */
[----:B------:R-:W1:Y:S02]  /*5570*/  LDC R4, c[0x0][0x64c] ;  /* 0x00019300ff047b82 */ /* 0x000e640000000800 */
[----:B-1----:R-:W-:-:S05]  /*5580*/  IADD3 R9, P0, R15, R4, RZ ;  /* 0x000000040f097210 */ /* 0x002fca0007f1e0ff */
        /* <DEDUP_REMOVED lines=8> */
.L_x_109:
[----:B------:R-:W-:Y:S01]  /*5610*/  ISETP.NE.AND P0, PT, R2, 0x1, PT ;  /* 0x000000010200780c */ /* 0x000fe20003f05270 */
[----:B--2---:R-:W-:Y:S01]  /*5620*/  VIADD R7, R21, 0xffffffff ;  /* 0xffffffff15077836 */ /* 0x004fe20000000000 */
[----:B----4-:R-:W-:Y:S01]  /*5630*/  SHF.R.U64 R5, R4, R24, R5 ;  /* 0x0000001804057219 */ /* 0x010fe20000001205 */
[----:B------:R-:W-:Y:S01]  /*5640*/  IMAD.MOV R12, RZ, RZ, -R12 ;  /* 0x000000ffff0c7224 */ /* 0x000fe200078e0a0c */
[----:B------:R-:W-:Y:S02]  /*5650*/  LOP3.LUT R4, R13, R26, RZ, 0xc0, !PT ;  /* 0x0000001a0d047212 */ /* 0x000fe400078ec0ff */
[----:B------:R-:W-:Y:S01]  /*5660*/  LOP3.LUT R10, R10, R7, RZ, 0xc0, !PT ;  /* 0x000000070a0a7212 */ /* 0x000fe200078ec0ff */
[----:B------:R-:W-:Y:S02]  /*5670*/  IMAD.MOV R6, RZ, RZ, -R5 ;  /* 0x000000ffff067224 */ /* 0x000fe400078e0a05 */
[----:B------:R-:W-:-:S04]  /*5680*/  IMAD R4, R20, R5, R4 ;  /* 0x0000000514047224 */ /* 0x000fc800078e0204 */
[----:B------:R-:W-:Y:S02]  /*5690*/  @P0 IMAD R31, R14, R12, R3 ;  /* 0x0000000c0e1f0224 */ /* 0x000fe400078e0203 */
[----:B0-----:R-:W-:Y:S02]  /*56a0*/  IMAD R3, R6, R25, R15 ;  /* 0x0000001906037224 */ /* 0x001fe400078e020f */
[----:B------:R-:W-:Y:S02]  /*56b0*/  IMAD R31, R4, R27, R31 ;  /* 0x0000001b041f7224 */ /* 0x000fe400078e021f */
[----:B------:R-:W-:Y:S02]  /*56c0*/  IMAD R4, R3, R21, R10 ;  /* 0x0000001503047224 */ /* 0x000fe400078e020a */
[----:B------:R-:W-:-:S03]  /*56d0*/  IMAD.MOV.U32 R6, RZ, RZ, 0x1 ;  /* 0x00000001ff067424 */ /* 0x000fc600078e00ff */
[----:B------:R-:W-:Y:S02]  /*56e0*/  SEL R30, R4, R31, !P0 ;  /* 0x0000001f041e7207 */ /* 0x000fe40004000000 */
[----:B------:R-:W-:-:S07]  /*56f0*/  SEL R31, R31, R4, !P0 ;  /* 0x000000041f1f7207 */ /* 0x000fce0004000000 */
.L_x_107:
[----:B------:R-:W-:-:S08]  /*5700*/  NOP ;  /* 0x0000000000007918 */ /* 0x000fd00000000000 */
[----:B------:R-:W0:-:S00]  /*5710*/  USETMAXREG.DEALLOC.CTAPOOL 0x28 ;  /* 0x00000028000079c8 */ /* 0x000e0000080e0500 */
[----:B0-----:R-:W-:-:S13]  /*5720*/  ISETP.NE.AND P0, PT, R0, RZ, PT ;  /* 0x000000ff0000720c */ /* 0x001fda0003f05270 */
[----:B------:R-:W-:Y:S05]  /*5730*/  @P0 EXIT ;  /* 0x000000000000094d */ /* 0x000fea0003800000 */
[----:B------:R-:W-:Y:S01]  /*5740*/  LOP3.LUT P0, RZ, R6, 0xff, RZ, 0xc0, !PT ;  /* 0x000000ff06ff7812 */ /* 0x000fe2000780c0ff */
[----:B------:R-:W-:Y:S02]  /*5750*/  IMAD.MOV.U32 R27, RZ, RZ, 0x1 ;  /* 0x00000001ff1b7424 */ /* 0x000fe400078e00ff */
[----:B------:R-:W-:-:S10]  /*5760*/  IMAD.MOV.U32 R28, RZ, RZ, RZ ;  /* 0x000000ffff1c7224 */ /* 0x000fd400078e00ff */
[----:B------:R-:W-:Y:S05]  /*5770*/  @!P0 BRA `(.L_x_110) ;  /* 0x00000014000c8947 */ /* 0x000fea0003800000 */
[----:B------:R-:W0:Y:S01]  /*5780*/  LDC R0, c[0x0][0x28c] ;  /* 0x0000a300ff007b82 */ /* 0x000e220000000800 */
[----:B------:R-:W-:Y:S01]  /*5790*/  ULDC UR37, c[0x0][0x658] ;  /* 0x0001960000257ab9 */ /* 0x000fe20000000800 */
[----:B------:R-:W-:Y:S01]  /*57a0*/  UMOV UR5, 0xffffffff ;  /* 0xffffffff00057882 */ /* 0x000fe20000000000 */
[----:B------:R-:W-:Y:S01]  /*57b0*/  ULDC UR4, c[0x0][0xc] ;  /* 0x0000030000047ab9 */ /* 0x000fe20000000800 */
[----:B------:R-:W-:Y:S01]  /*57c0*/  USHF.L.U32 UR38, UR5, UR37, URZ ;  /* 0x0000002505267299 */ /* 0x000fe2000800063f */
[C---:B------:R-:W-:Y:S01]  /*57d0*/  LOP3.LUT P1, RZ, R18.reuse, 0x7f, RZ, 0xc0, !PT ;  /* 0x0000007f12ff7812 */ /* 0x040fe2000782c0ff */
[----:B------:R-:W-:Y:S01]  /*57e0*/  UMOV UR6, 0x1 ;  /* 0x0000000100067882 */ /* 0x000fe20000000000 */
[----:B------:R-:W-:Y:S01]  /*57f0*/  LOP3.LUT P0, RZ, R18, 0x1f, RZ, 0xc0, !PT ;  /* 0x0000001f12ff7812 */ /* 0x000fe2000780c0ff */
[----:B------:R-:W-:Y:S01]  /*5800*/  ULDC UR5, c[0x0][0x10] ;  /* 0x0000040000057ab9 */ /* 0x000fe20000000800 */
[----:B------:R-:W-:Y:S01]  /*5810*/  USHF.L.U32 UR37, UR6, UR37, URZ ;  /* 0x0000002506257299 */ /* 0x000fe2000800063f */
[----:B------:R-:W-:Y:S01]  /*5820*/  BSSY B7, `(.L_x_110) ;  /* 0x0000138000077945 */ /* 0x000fe20003800000 */
[----:B------:R-:W-:Y:S01]  /*5830*/  UIMAD.WIDE.U32 UR4, UR4, UR5, URZ ;  /* 0x00000005040472a5 */ /* 0x000fe2000f8e003f */
[----:B------:R-:W-:Y:S01]  /*5840*/  PLOP3.LUT P0, PT, P0, P1, PT, 0x8a, 0x0 ;  /* 0x000000000000781c */ /* 0x000fe20000703172 */
[----:B------:R-:W-:Y:S01]  /*5850*/  ULDC UR6, c[0x0][0x14] ;  /* 0x0000050000067ab9 */ /* 0x000fe20000000800 */
[----:B------:R-:W-:Y:S01]  /*5860*/  P2R R4, PR, RZ, 0x2 ;  /* 0x00000002ff047803 */ /* 0x000fe20000000000 */
[----:B------:R-:W-:Y:S01]  /*5870*/  UIMAD.WIDE.U32 UR54, UR4, UR6, URZ ;  /* 0x00000006043672a5 */ /* 0x000fe2000f8e003f */
[----:B------:R-:W-:Y:S01]  /*5880*/  IMAD.MOV.U32 R24, RZ, RZ, 0x1 ;  /* 0x00000001ff187424 */ /* 0x000fe200078e00ff */
[----:B------:R-:W-:Y:S01]  /*5890*/  UIMAD UR45, UR5, UR6, URZ ;  /* 0x00000006052d72a4 */ /* 0x000fe2000f8e023f */
[----:B------:R-:W-:Y:S01]  /*58a0*/  LOP3.LUT R26, R19, 0x2, RZ, 0xfc, !PT ;  /* 0x00000002131a7812 */ /* 0x000fe200078efcff */
[----:B------:R-:W-:Y:S01]  /*58b0*/  IMAD.MOV.U32 R27, RZ, RZ, 0x1 ;  /* 0x00000001ff1b7424 */ /* 0x000fe200078e00ff */
[----:B------:R-:W-:Y:S01]  /*58c0*/  P2R R32, PR, RZ, 0x1 ;  /* 0x00000001ff207803 */ /* 0x000fe20000000000 */
[----:B------:R-:W-:Y:S01]  /*58d0*/  IMAD.MOV.U32 R28, RZ, RZ, RZ ;  /* 0x000000ffff1c7224 */ /* 0x000fe200078e00ff */
[----:B------:R-:W-:Y:S01]  /*58e0*/  ULDC UR39, c[0x0][0x600] ;  /* 0x0001800000277ab9 */ /* 0x000fe20000000800 */
[----:B------:R-:W-:Y:S01]  /*58f0*/  ULOP3.LUT UR38, URZ, UR38, URZ, 0x33, !UPT ;  /* 0x000000263f267292 */ /* 0x000fe2000f8e333f */
[----:B0-----:R-:W-:Y:S01]  /*5900*/  VIADD R0, R0, 0x1f ;  /* 0x0000001f00007836 */ /* 0x001fe20000000000 */
[----:B------:R-:W-:-:S02]  /*5910*/  UIADD3 UR39, UR39, -0x1, URZ ;  /* 0xffffffff27277890 */ /* 0x000fc4000fffe03f */
[----:B------:R-:W-:Y:S02]  /*5920*/  UIADD3 UR45, UR55, UR45, URZ ;  /* 0x0000002d372d7290 */ /* 0x000fe4000fffe03f */
[----:B------:R-:W-:Y:S01]  /*5930*/  SHF.R.S32.HI R3, RZ, 0x1f, R0 ;  /* 0x0000001fff037819 */ /* 0x000fe20000011400 */
[----:B------:R-:W-:-:S03]  /*5940*/  ULDC.64 UR46, c[0x0][0x198] ;  /* 0x00006600002e7ab9 */ /* 0x000fc60000000a00 */
[----:B------:R-:W-:-:S04]  /*5950*/  LEA.HI R3, R3, R0, RZ, 0x5 ;  /* 0x0000000003037211 */ /* 0x000fc800078f28ff */
[----:B------:R-:W-:-:S05]  /*5960*/  SHF.R.S32.HI R25, RZ, 0x5, R3 ;  /* 0x00000005ff197819 */ /* 0x000fca0000011403 */
[----:B------:R-:W-:-:S07]  /*5970*/  VIADD R23, R25, 0x1 ;  /* 0x0000000119177836 */ /* 0x000fce0000000000 */
.L_x_124:
[----:B------:R-:W-:-:S03]  /*5980*/  UMOV UR4, 0xffffffff ;  /* 0xffffffff00047882 */ /* 0x000fc60000000000 */
[----:B------:R-:W-:Y:S05]  /*5990*/  BRA.DIV UR4, `(.L_x_111) ;  /* 0x0000001a04507947 */ /* 0x000fea000b800000 */
[----:B------:R-:W-:-:S13]  /*59a0*/  ELECT P6, URZ, PT ;  /* 0x00000000003f782f */ /* 0x000fda00038c0000 */
.L_x_142:
[----:B------:R-:W-:Y:S04]  /*59b0*/  BSSY B6, `(.L_x_112) ;  /* 0x00000ad000067945 */ /* 0x000fe80003800000 */
[----:B------:R-:W-:Y:S05]  /*59c0*/  @!P6 BRA `(.L_x_113) ;  /* 0x0000000800ace947 */ /* 0x000fea0003800000 */
[----:B------:R-:W0:Y:S01]  /*59d0*/  S2R R3, SR_CgaCtaId ;  /* 0x0000000000037919 */ /* 0x000e220000008800 */
[----:B------:R-:W-:-:S04]  /*59e0*/  MOV R22, 0x400 ;  /* 0x0000040000167802 */ /* 0x000fc80000000f00 */
[----:B0-----:R-:W-:-:S05]  /*59f0*/  LEA R22, R3, R22, 0x18 ;  /* 0x0000001603167211 */ /* 0x001fca00078ec0ff */
[----:B------:R-:W-:-:S05]  /*5a00*/  VIADD R0, R22, 0x800 ;  /* 0x0000080016007836 */ /* 0x000fca0000000000 */
[----:B------:R-:W-:-:S13]  /*5a10*/  LOP3.LUT P0, RZ, R0, 0x9f, RZ, 0xc0, !PT ;  /* 0x0000009f00ff7812 */ /* 0x000fda000780c0ff */
[----:B------:R-:W-:Y:S05]  /*5a20*/  @!P0 BRA `(.L_x_114) ;  /* 0x0000000000408947 */ /* 0x000fea0003800000 */
[----:B------:R-:W-:Y:S01]  /*5a30*/  MOV R14, 0x0 ;  /* 0x00000000000e7802 */ /* 0x000fe20000000f00 */
[----:B------:R-:W-:Y:S01]  /*5a40*/  ULDC.64 UR4, c[0x4][0x70] ;  /* 0x01001c0000047ab9 */ /* 0x000fe20000000a00 */
[----:B------:R-:W-:Y:S01]  /*5a50*/  ULDC.64 UR6, c[0x4][0x8] ;  /* 0x0100020000067ab9 */ /* 0x000fe20000000a00 */
[----:B------:R-:W-:Y:S02]  /*5a60*/  IMAD.U32 R4, RZ, RZ, UR4 ;  /* 0x00000004ff047e24 */ /* 0x000fe4000f8e00ff */
[----:B------:R-:W-:Y:S01]  /*5a70*/  IMAD.U32 R5, RZ, RZ, UR5 ;  /* 0x00000005ff057e24 */ /* 0x000fe2000f8e00ff */
[----:B------:R-:W0:Y:S01]  /*5a80*/  LDC.64 R14, c[0x4][R14] ;  /* 0x010000000e0e7b82 */ /* 0x000e220000000a00 */
[----:B------:R-:W-:Y:S01]  /*5a90*/  ULDC.64 UR4, c[0x4][0x78] ;  /* 0x01001e0000047ab9 */ /* 0x000fe20000000a00 */
[----:B------:R-:W-:Y:S02]  /*5aa0*/  IMAD.U32 R10, RZ, RZ, UR6 ;  /* 0x00000006ff0a7e24 */ /* 0x000fe4000f8e00ff */
[----:B------:R-:W-:-:S02]  /*5ab0*/  IMAD.U32 R6, RZ, RZ, UR4 ;  /* 0x00000004ff067e24 */ /* 0x000fc4000f8e00ff */
[----:B------:R-:W-:Y:S02]  /*5ac0*/  IMAD.U32 R7, RZ, RZ, UR5 ;  /* 0x00000005ff077e24 */ /* 0x000fe4000f8e00ff */
[----:B------:R-:W-:Y:S02]  /*5ad0*/  IMAD.U32 R11, RZ, RZ, UR7 ;  /* 0x00000007ff0b7e24 */ /* 0x000fe4000f8e00ff */
[----:B------:R-:W-:Y:S02]  /*5ae0*/  IMAD.MOV.U32 R8, RZ, RZ, 0x70 ;  /* 0x00000070ff087424 */ /* 0x000fe400078e00ff */
[----:B------:R-:W-:Y:S02]  /*5af0*/  IMAD.MOV.U32 R12, RZ, RZ, 0x1 ;  /* 0x00000001ff0c7424 */ /* 0x000fe400078e00ff */
[----:B------:R-:W-:-:S07]  /*5b00*/  IMAD.MOV.U32 R13, RZ, RZ, RZ ;  /* 0x000000ffff0d7224 */ /* 0x000fce00078e00ff */
[----:B------:R-:W-:-:S07]  /*5b10*/  LEPC R20, `(.L_x_114) ;  /* 0x000000001014794e */ /* 0x000fce0000000000 */
[----:B0-----:R-:W-:Y:S05]  /*5b20*/  CALL.ABS.NOINC R14 ;  /* 0x000000000e007343 */ /* 0x001fea0003c00000 */
.L_x_114:
        /* <DEDUP_REMOVED lines=19> */
.L_x_115:
[----:B------:R-:W0:Y:S02]  /*5c60*/  LDC R0, c[0x0][0x28c] ;  /* 0x0000a300ff007b82 */ /* 0x000e240000000800 */
[----:B0-----:R-:W-:-:S13]  /*5c70*/  ISETP.GE.AND P0, PT, R0, 0x1, PT ;  /* 0x000000010000780c */ /* 0x001fda0003f06270 */
[----:B------:R-:W-:Y:S05]  /*5c80*/  @!P0 BRA `(.L_x_113) ;  /* 0x0000000400fc8947 */ /* 0x000fea0003800000 */
[----:B------:R-:W-:Y:S02]  /*5c90*/  IMAD.SHL.U32 R31, R31, 0x80, RZ ;  /* 0x000000801f1f7824 */ /* 0x000fe400078e00ff */
[----:B------:R-:W-:Y:S02]  /*5ca0*/  IMAD.SHL.U32 R30, R30, 0x40, RZ ;  /* 0x000000401e1e7824 */ /* 0x000fe400078e00ff */
[----:B------:R-:W-:Y:S02]  /*5cb0*/  IMAD.MOV.U32 R6, RZ, RZ, RZ ;  /* 0x000000ffff067224 */ /* 0x000fe400078e00ff */
[----:B------:R-:W-:Y:S02]  /*5cc0*/  IMAD.MOV.U32 R0, RZ, RZ, R23 ;  /* 0x000000ffff007224 */ /* 0x000fe400078e0017 */
[----:B------:R-:W-:Y:S02]  /*5cd0*/  IMAD.MOV.U32 R3, RZ, RZ, R27 ;  /* 0x000000ffff037224 */ /* 0x000fe400078e001b */
[----:B------:R-:W-:-:S02]  /*5ce0*/  IMAD.MOV.U32 R5, RZ, RZ, R28 ;  /* 0x000000ffff057224 */ /* 0x000fc400078e001c */
[C---:B------:R-:W-:Y:S02]  /*5cf0*/  VIADD R7, R31.reuse, 0x8 ;  /* 0x000000081f077836 */ /* 0x040fe40000000000 */
[C---:B------:R-:W-:Y:S02]  /*5d00*/  VIADD R8, R31.reuse, 0x10 ;  /* 0x000000101f087836 */ /* 0x040fe40000000000 */
[C---:B------:R-:W-:Y:S02]  /*5d10*/  VIADD R9, R31.reuse, 0x18 ;  /* 0x000000181f097836 */ /* 0x040fe40000000000 */
[C---:B------:R-:W-:Y:S02]  /*5d20*/  VIADD R10, R31.reuse, 0x20 ;  /* 0x000000201f0a7836 */ /* 0x040fe40000000000 */
[C---:B------:R-:W-:Y:S02]  /*5d30*/  VIADD R11, R31.reuse, 0x28 ;  /* 0x000000281f0b7836 */ /* 0x040fe40000000000 */
[----:B------:R-:W-:-:S02]  /*5d40*/  VIADD R12, R31, 0x30 ;  /* 0x000000301f0c7836 */ /* 0x000fc40000000000 */
        /* <DEDUP_REMOVED lines=8> */
[----:B------:R-:W-:-:S07]  /*5dd0*/  VIADD R36, R31, 0x78 ;  /* 0x000000781f247836 */ /* 0x000fce0000000000 */
.L_x_119:
[----:B------:R-:W-:Y:S01]  /*5de0*/  IMAD R4, R5, 0x8, R22 ;  /* 0x0000000805047824 */ /* 0x000fe200078e0216 */
[----:B------:R-:W-:-:S04]  /*5df0*/  SHF.L.U32 R37, R3, 0x1f, RZ ;  /* 0x0000001f03257819 */ /* 0x000fc800000006ff */
[----:B------:R-:W0:Y:S02]  /*5e00*/  SYNCS.PHASECHK.TRANS64.TRYWAIT P0, [R4+URZ+0x48], R37 ;  /* 0x00004825040075a7 */ /* 0x000e24000800017f */
[----:B0-----:R-:W-:Y:S05]  /*5e10*/  @!P0 BRA `(.L_x_116) ;  /* 0x0000001400508947 */ /* 0x001fea0003800000 */
.L_x_143:
[----:B------:R-:W-:-:S13]  /*5e20*/  LOP3.LUT P0, RZ, R18, 0x7f, RZ, 0xc0, !PT ;  /* 0x0000007f12ff7812 */ /* 0x000fda000780c0ff */
[----:B0-----:R-:W0:Y:S02]  /*5e30*/  @!P0 LDC R37, c[0x0][0x500] ;  /* 0x00014000ff258b82 */ /* 0x001e240000000800 */
[----:B0-----:R0:W-:Y:S02]  /*5e40*/  @!P0 SYNCS.ARRIVE.TRANS64 RZ, [R4+URZ], R37 ;  /* 0x0000002504ff89a7 */ /* 0x0011e4000800003f */
[----:B0-----:R-:W-:-:S04]  /*5e50*/  PRMT R37, R26, 0x9910, RZ ;  /* 0x000099101a257816 */ /* 0x001fc800000000ff */
[----:B------:R-:W-:-:S13]  /*5e60*/  ISETP.NE.AND P0, PT, R37, 0x2, PT ;  /* 0x000000022500780c */ /* 0x000fda0003f05270 */
[----:B------:R-:W-:Y:S05]  /*5e70*/  @P0 BRA `(.L_x_117) ;  /* 0x0000000000040947 */ /* 0x000fea0003800000 */
[----:B------:R-:W-:Y:S01]  /*5e80*/  BPT.TRAP 0x1 ;  /* 0x000000040000795c */ /* 0x000fe20000300000 */
.L_x_117:
[----:B------:R-:W-:-:S13]  /*5e90*/  ISETP.NE.AND P0, PT, R32, RZ, PT ;  /* 0x000000ff2000720c */ /* 0x000fda0003f05270 */
[----:B------:R-:W-:Y:S05]  /*5ea0*/  @P0 BRA `(.L_x_118) ;  /* 0x0000000000040947 */ /* 0x000fea0003800000 */
[----:B------:R-:W-:Y:S01]  /*5eb0*/  BPT.TRAP 0x1 ;  /* 0x000000040000795c */ /* 0x000fe20000300000 */
.L_x_118:
[----:B------:R-:W-:Y:S01]  /*5ec0*/  R2UR UR41, R4 ;  /* 0x00000000042972ca */ /* 0x000fe200000e0000 */
[--C-:B------:R-:W-:Y:S01]  /*5ed0*/  IMAD R4, R5, 0x4000, R22.reuse ;  /* 0x0000400005047824 */ /* 0x100fe200078e0216 */
[----:B------:R-:W-:Y:S01]  /*5ee0*/  R2UR UR43, R6 ;  /* 0x00000000062b72ca */ /* 0x000fe200000e0000 */
[----:B------:R-:W-:Y:S01]  /*5ef0*/  UIADD3 UR14, UP0, UR46, 0xf0, URZ ;  /* 0x000000f02e0e7890 */ /* 0x000fe2000ff1e03f */
[----:B------:R-:W-:Y:S01]  /*5f00*/  R2UR UR44, R29 ;  /* 0x000000001d2c72ca */ /* 0x000fe200000e0000 */
[----:B------:R-:W-:Y:S01]  /*5f10*/  UMOV UR6, 0x0 ;  /* 0x0000000000067882 */ /* 0x000fe20000000000 */
[----:B------:R-:W-:Y:S01]  /*5f20*/  R2UR UR5, R4 ;  /* 0x00000000040572ca */ /* 0x000fe200000e0000 */
[----:B------:R-:W-:Y:S01]  /*5f30*/  UIADD3.X UR15, URZ, UR47, URZ, UP0, !UPT ;  /* 0x0000002f3f0f7290 */ /* 0x000fe200087fe43f */
[----:B------:R-:W-:Y:S01]  /*5f40*/  R2UR UR42, R31 ;  /* 0x000000001f2a72ca */ /* 0x000fe200000e0000 */
[----:B------:R-:W-:Y:S01]  /*5f50*/  UMOV UR7, 0x10000000 ;  /* 0x1000000000077882 */ /* 0x000fe20000000000 */
[----:B------:R-:W-:Y:S01]  /*5f60*/  R2UR UR34, R7 ;  /* 0x00000000072272ca */ /* 0x000fe200000e0000 */
[----:B------:R-:W-:Y:S01]  /*5f70*/  IMAD R4, R5, 0x2000, R22 ;  /* 0x0000200005047824 */ /* 0x000fe200078e0216 */
[----:B------:R-:W-:Y:S01]  /*5f80*/  R2UR UR26, R8 ;  /* 0x00000000081a72ca */ /* 0x000fe200000e0000 */
[----:B------:R-:W-:Y:S01]  /*5f90*/  UMOV UR33, UR41 ;  /* 0x0000002900217c82 */ /* 0x000fe20008000000 */
[----:B------:R-:W-:Y:S01]  /*5fa0*/  R2UR UR18, R9 ;  /* 0x00000000091272ca */ /* 0x000fe200000e0000 */
[----:B------:R-:W-:Y:S01]  /*5fb0*/  UMOV UR35, UR43 ;  /* 0x0000002b00237c82 */ /* 0x000fe20008000000 */
[----:B------:R-:W-:Y:S01]  /*5fc0*/  R2UR UR10, R10 ;  /* 0x000000000a0a72ca */ /* 0x000fe200000e0000 */
[----:B------:R-:W-:Y:S01]  /*5fd0*/  UMOV UR36, UR44 ;  /* 0x0000002c00247c82 */ /* 0x000fe20008000000 */
[----:B------:R-:W-:Y:S01]  /*5fe0*/  R2UR UR58, R11 ;  /* 0x000000000b3a72ca */ /* 0x000fe200000e0000 */
[----:B------:R-:W-:Y:S01]  /*5ff0*/  UIADD3 UR40, UR5, 0x800, URZ ;  /* 0x0000080005287890 */ /* 0x000fe2000fffe03f */
[----:B------:R-:W-:Y:S01]  /*6000*/  R2UR UR50, R12 ;  /* 0x000000000c3272ca */ /* 0x000fe200000e0000 */
[----:B------:R-:W-:Y:S01]  /*6010*/  UIADD3 UR32, UR5, 0xc00, URZ ;  /* 0x00000c0005207890 */ /* 0x000fe2000fffe03f */
[----:B------:R-:W-:Y:S01]  /*6020*/  R2UR UR4, R4 ;  /* 0x00000000040472ca */ /* 0x000fe200000e0000 */
[----:B------:R-:W-:Y:S01]  /*6030*/  UIADD3 UR24, UR5, 0x1000, URZ ;  /* 0x0000100005187890 */ /* 0x000fe2000fffe03f */
[----:B------:R-:W-:Y:S01]  /*6040*/  VIADD R0, R0, 0xffffffff ;  /* 0xffffffff00007836 */ /* 0x000fe20000000000 */
[----:B------:R-:W-:Y:S01]  /*6050*/  UIADD3 UR16, UR5, 0x1400, URZ ;  /* 0x0000140005107890 */ /* 0x000fe2000fffe03f */
[----:B------:R-:W-:Y:S01]  /*6060*/  VIADD R5, R5, 0x1 ;  /* 0x0000000105057836 */ /* 0x000fe20000000000 */
[----:B------:R-:W-:Y:S01]  /*6070*/  UIADD3 UR8, UR5, 0x1800, URZ ;  /* 0x0000180005087890 */ /* 0x000fe2000fffe03f */
[----:B------:R0:W-:Y:S01]  /*6080*/  UTMALDG.3D [UR40], [UR14], desc[UR6] ;  /* 0x000006280e0075b4 */ /* 0x0001e20008011000 */
[----:B------:R-:W-:Y:S01]  /*6090*/  UMOV UR25, UR41 ;  /* 0x0000002900197c82 */ /* 0x000fe20008000000 */
[----:B------:R-:W-:Y:S01]  /*60a0*/  UMOV UR27, UR43 ;  /* 0x0000002b001b7c82 */ /* 0x000fe20008000000 */
[----:B------:R-:W-:Y:S01]  /*60b0*/  UMOV UR28, UR44 ;  /* 0x0000002c001c7c82 */ /* 0x000fe20008000000 */
[----:B------:R-:W-:Y:S01]  /*60c0*/  UMOV UR17, UR41 ;  /* 0x0000002900117c82 */ /* 0x000fe20008000000 */
[----:B------:R-:W-:Y:S01]  /*60d0*/  UMOV UR19, UR43 ;  /* 0x0000002b00137c82 */ /* 0x000fe20008000000 */
[----:B------:R-:W-:Y:S01]  /*60e0*/  UMOV UR20, UR44 ;  /* 0x0000002c00147c82 */ /* 0x000fe20008000000 */
[----:B------:R-:W-:Y:S01]  /*60f0*/  UMOV UR9, UR41 ;  /* 0x0000002900097c82 */ /* 0x000fe20008000000 */
[----:B------:R1:W-:Y:S01]  /*6100*/  UTMALDG.3D [UR32], [UR14], desc[UR6] ;  /* 0x000006200e0075b4 */ /* 0x0003e20008011000 */
[----:B------:R-:W-:Y:S01]  /*6110*/  UMOV UR11, UR43 ;  /* 0x0000002b000b7c82 */ /* 0x000fe20008000000 */
[----:B------:R-:W-:Y:S01]  /*6120*/  UMOV UR12, UR44 ;  /* 0x0000002c000c7c82 */ /* 0x000fe20008000000 */
[----:B------:R-:W-:Y:S01]  /*6130*/  UIADD3 UR56, UR5, 0x1c00, URZ ;  /* 0x00001c0005387890 */ /* 0x000fe2000fffe03f */
[----:B------:R-:W-:Y:S01]  /*6140*/  ISETP.GT.AND P1, PT, R0, 0x1, PT ;  /* 0x000000010000780c */ /* 0x000fe20003f24270 */
[----:B------:R-:W-:Y:S01]  /*6150*/  UIADD3 UR48, UR5, 0x2000, URZ ;  /* 0x0000200005307890 */ /* 0x000fe2000fffe03f */
[----:B------:R-:W-:Y:S01]  /*6160*/  ISETP.NE.AND P0, PT, R5, 0x9, PT ;  /* 0x000000090500780c */ /* 0x000fe20003f05270 */
[----:B------:R-:W-:Y:S01]  /*6170*/  UMOV UR57, UR41 ;  /* 0x0000002900397c82 */ /* 0x000fe20008000000 */
[----:B------:R2:W-:Y:S01]  /*6180*/  UTMALDG.3D [UR24], [UR14], desc[UR6] ;  /* 0x000006180e0075b4 */ /* 0x0005e20008011000 */
[----:B------:R-:W-:Y:S01]  /*6190*/  UMOV UR59, UR43 ;  /* 0x0000002b003b7c82 */ /* 0x000fe20008000000 */
[----:B------:R-:W-:Y:S01]  /*61a0*/  UMOV UR60, UR44 ;  /* 0x0000002c003c7c82 */ /* 0x000fe20008000000 */
[----:B------:R-:W-:Y:S01]  /*61b0*/  UMOV UR49, UR41 ;  /* 0x0000002900317c82 */ /* 0x000fe20008000000 */
[----:B------:R-:W-:Y:S01]  /*61c0*/  UMOV UR51, UR43 ;  /* 0x0000002b00337c82 */ /* 0x000fe20008000000 */
[----:B------:R-:W-:Y:S01]  /*61d0*/  UMOV UR52, UR44 ;  /* 0x0000002c00347c82 */ /* 0x000fe20008000000 */
[----:B------:R-:W-:Y:S01]  /*61e0*/  UIADD3 UR22, UP0, UR46, 0x1f0, URZ ;  /* 0x000001f02e167890 */ /* 0x000fe2000ff1e03f */
[----:B------:R-:W-:Y:S01]  /*61f0*/  SEL R4, RZ, 0x1, P0 ;  /* 0x00000001ff047807 */ /* 0x000fe20000000000 */
[----:B------:R3:W-:Y:S01]  /*6200*/  UTMALDG.3D [UR16], [UR14], desc[UR6] ;  /* 0x000006100e0075b4 */ /* 0x0007e20008011000 */
[----:B0-----:R-:W-:Y:S01]  /*6210*/  R2UR UR42, R13 ;  /* 0x000000000d2a72ca */ /* 0x001fe200000e0000 */
[----:B------:R-:W-:Y:S01]  /*6220*/  UIADD3 UR40, UR5, 0x2400, URZ ;  /* 0x0000240005287890 */ /* 0x000fe2000fffe03f */
[----:B------:R-:W-:Y:S01]  /*6230*/  LOP3.LUT R3, R3, R4, RZ, 0x3c, !PT ;  /* 0x0000000403037212 */ /* 0x000fe200078e3cff */
[----:B------:R-:W-:Y:S01]  /*6240*/  UIADD3.X UR23, URZ, UR47, URZ, UP0, !UPT ;  /* 0x0000002f3f177290 */ /* 0x000fe200087fe43f */
[----:B------:R-:W-:Y:S01]  /*6250*/  VIADD R6, R6, 0x20 ;  /* 0x0000002006067836 */ /* 0x000fe20000000000 */
[----:B------:R-:W-:-:S02]  /*6260*/  SEL R5, R5, RZ, P0 ;  /* 0x000000ff05057207 */ /* 0x000fc40000000000 */
[----:B-1----:R-:W-:Y:S01]  /*6270*/  R2UR UR34, R14 ;  /* 0x000000000e2272ca */ /* 0x002fe200000e0000 */
[----:B------:R0:W-:Y:S01]  /*6280*/  UTMALDG.3D [UR8], [UR14], desc[UR6] ;  /* 0x000006080e0075b4 */ /* 0x0001e20008011000 */
[----:B------:R-:W-:Y:S01]  /*6290*/  UIADD3 UR32, UR5, 0x2800, URZ ;  /* 0x0000280005207890 */ /* 0x000fe2000fffe03f */
[----:B--2---:R-:W-:Y:S01]  /*62a0*/  R2UR UR26, R15 ;  /* 0x000000000f1a72ca */ /* 0x004fe200000e0000 */
[----:B------:R-:W-:Y:S01]  /*62b0*/  UIADD3 UR24, UR5, 0x2c00, URZ ;  /* 0x00002c0005187890 */ /* 0x000fe2000fffe03f */
[----:B------:R-:W-:Y:S01]  /*62c0*/  UTMALDG.3D [UR56], [UR14], desc[UR6] ;  /* 0x000006380e0075b4 */ /* 0x000fe20008011000 */
[----:B---3--:R-:W-:Y:S01]  /*62d0*/  R2UR UR18, R20 ;  /* 0x00000000141272ca */ /* 0x008fe200000e0000 */
[----:B------:R-:W-:Y:S01]  /*62e0*/  UIADD3 UR16, UR5, 0x3000, URZ ;  /* 0x0000300005107890 */ /* 0x000fe2000fffe03f */
[----:B------:R-:W-:Y:S01]  /*62f0*/  UTMALDG.3D [UR48], [UR14], desc[UR6] ;  /* 0x000006300e0075b4 */ /* 0x000fe20008011000 */
[----:B0-----:R-:W-:Y:S01]  /*6300*/  R2UR UR10, R21 ;  /* 0x00000000150a72ca */ /* 0x001fe200000e0000 */
[----:B------:R-:W-:Y:S01]  /*6310*/  UIADD3 UR8, UR5, 0x3400, URZ ;  /* 0x0000340005087890 */ /* 0x000fe2000fffe03f */
[----:B------:R0:W-:Y:S02]  /*6320*/  UTMALDG.3D [UR40], [UR14], desc[UR6] ;  /* 0x000006280e0075b4 */ /* 0x0001e40008011000 */
[----:B------:R1:W-:Y:S03]  /*6330*/  UTMALDG.3D [UR32], [UR14], desc[UR6] ;  /* 0x000006200e0075b4 */ /* 0x0003e60008011000 */
[----:B------:R2:W-:Y:S01]  /*6340*/  UTMALDG.3D [UR24], [UR14], desc[UR6] ;  /* 0x000006180e0075b4 */ /* 0x0005e20008011000 */
[----:B0-----:R-:W-:-:S02]  /*6350*/  R2UR UR42, R33 ;  /* 0x00000000212a72ca */ /* 0x001fc400000e0000 */
[----:B------:R0:W-:Y:S01]  /*6360*/  UTMALDG.3D [UR16], [UR14], desc[UR6] ;  /* 0x000006100e0075b4 */ /* 0x0001e20008011000 */
[----:B------:R-:W-:Y:S01]  /*6370*/  UIADD3 UR40, UR5, 0x3800, URZ ;  /* 0x0000380005287890 */ /* 0x000fe2000fffe03f */
[----:B-1----:R-:W-:Y:S01]  /*6380*/  R2UR UR34, R34 ;  /* 0x00000000222272ca */ /* 0x002fe200000e0000 */
[----:B------:R1:W-:Y:S01]  /*6390*/  UTMALDG.3D [UR8], [UR14], desc[UR6] ;  /* 0x000006080e0075b4 */ /* 0x0003e20008011000 */
[----:B------:R-:W-:Y:S01]  /*63a0*/  UIADD3 UR32, UR5, 0x3c00, URZ ;  /* 0x00003c0005207890 */ /* 0x000fe2000fffe03f */
[----:B--2---:R-:W-:Y:S01]  /*63b0*/  R2UR UR26, R35 ;  /* 0x00000000231a72ca */ /* 0x004fe200000e0000 */
[----:B------:R-:W-:-:S05]  /*63c0*/  UIADD3 UR24, UR5, 0x4000, URZ ;  /* 0x0000400005187890 */ /* 0x000fca000fffe03f */
[----:B------:R2:W-:Y:S01]  /*63d0*/  UTMALDG.3D [UR40], [UR14], desc[UR6] ;  /* 0x000006280e0075b4 */ /* 0x0005e20008011000 */
[----:B0-----:R-:W-:Y:S01]  /*63e0*/  R2UR UR18, R36 ;  /* 0x00000000241272ca */ /* 0x001fe200000e0000 */
[----:B------:R-:W-:Y:S02]  /*63f0*/  UIADD3 UR16, UR5, 0x4400, URZ ;  /* 0x0000440005107890 */ /* 0x000fe4000fffe03f */
[----:B------:R2:W-:Y:S01]  /*6400*/  UTMALDG.3D [UR32], [UR14], desc[UR6] ;  /* 0x000006200e0075b4 */ /* 0x0005e20008011000 */
[----:B-1----:R-:W-:Y:S01]  /*6410*/  R2UR UR11, R30 ;  /* 0x000000001e0b72ca */ /* 0x002fe200000e0000 */
[----:B------:R-:W-:Y:S01]  /*6420*/  UIADD3 UR8, UR4, 0x24800, URZ ;  /* 0x0002480004087890 */ /* 0x000fe2000fffe03f */
[----:B------:R2:W-:Y:S01]  /*6430*/  UTMALDG.3D [UR24], [UR14], desc[UR6] ;  /* 0x000006180e0075b4 */ /* 0x0005e20008011000 */
[----:B------:R-:W-:-:S06]  /*6440*/  UMOV UR10, UR43 ;  /* 0x0000002b000a7c82 */ /* 0x000fcc0008000000 */
[----:B------:R2:W-:Y:S04]  /*6450*/  UTMALDG.3D [UR16], [UR14], desc[UR6] ;  /* 0x000006100e0075b4 */ /* 0x0005e80008011000 */
[----:B------:R2:W-:Y:S02]  /*6460*/  UTMALDG.3D [UR8], [UR22], desc[UR6] ;  /* 0x00000608160075b4 */ /* 0x0005e40008011000 */
[----:B--2---:R-:W-:Y:S05]  /*6470*/  @P1 BRA `(.L_x_119) ;  /* 0xfffffff800581947 */ /* 0x004fea000383ffff */
.L_x_113:
[----:B------:R-:W-:Y:S05]  /*6480*/  BSYNC B6 ;  /* 0x0000000000067941 */ /* 0x000fea0003800000 */
.L_x_112:
[----:B------:R-:W-:Y:S01]  /*6490*/  LOP3.LUT P1, RZ, R24, 0xff, RZ, 0xc0, !PT ;  /* 0x000000ff18ff7812 */ /* 0x000fe2000782c0ff */
[----:B------:R-:W-:Y:S01]  /*64a0*/  IMAD.IADD R3, R25, 0x1, R28 ;  /* 0x0000000119037824 */ /* 0x000fe200078e021c */
[----:B------:R-:W-:Y:S01]  /*64b0*/  IADD3 R16, P2, R16, UR54, RZ ;  /* 0x0000003610107c10 */ /* 0x000fe2000ff5e0ff */
[----:B------:R-:W-:Y:S01]  /*64c0*/  ULDC.64 UR4, c[0x0][0x650] ;  /* 0x0001940000047ab9 */ /* 0x000fe20000000a00 */
[----:B------:R-:W-:Y:S01]  /*64d0*/  BSSY B0, `(.L_x_120) ;  /* 0x000006a000007945 */ /* 0x000fe20003800000 */
[----:B------:R-:W-:Y:S01]  /*64e0*/  IMAD.MOV.U32 R31, RZ, RZ, -0x1 ;  /* 0xffffffffff1f7424 */ /* 0x000fe200078e00ff */
[----:B------:R-:W-:Y:S01]  /*64f0*/  ISETP.GT.U32.AND P0, PT, R3, 0x8, PT ;  /* 0x000000080300780c */ /* 0x000fe20003f04070 */
[----:B------:R-:W-:Y:S01]  /*6500*/  IMAD.MOV.U32 R30, RZ, RZ, -0x1 ;  /* 0xffffffffff1e7424 */ /* 0x000fe200078e00ff */
[----:B------:R-:W-:Y:S01]  /*6510*/  IADD3.X R17, R17, UR45, RZ, P2, !PT ;  /* 0x0000002d11117c10 */ /* 0x000fe200097fe4ff */
[----:B------:R-:W-:Y:S01]  /*6520*/  IMAD.MOV.U32 R29, RZ, RZ, -0x1 ;  /* 0xffffffffff1d7424 */ /* 0x000fe200078e00ff */
[----:B------:R-:W-:-:S02]  /*6530*/  ISETP.LT.U32.AND P0, PT, R25, 0x9, P0 ;  /* 0x000000091900780c */ /* 0x000fc40000701070 */
[----:B------:R-:W-:Y:S01]  /*6540*/  PRMT R24, RZ, 0x7610, R24 ;  /* 0x00007610ff187816 */ /* 0x000fe20000000018 */
[----:B------:R-:W0:Y:S01]  /*6550*/  @P1 S2R R5, SR_CgaCtaId ;  /* 0x0000000000051919 */ /* 0x000e220000008800 */
[----:B------:R-:W-:-:S04]  /*6560*/  @P1 MOV R0, 0x400 ;  /* 0x0000040000001802 */ /* 0x000fc80000000f00 */
[----:B0-----:R-:W-:Y:S01]  /*6570*/  @P1 LEA R0, R5, R0, 0x18 ;  /* 0x0000000005001211 */ /* 0x001fe200078ec0ff */
[----:B------:R-:W-:-:S03]  /*6580*/  IMAD.WIDE.U32 R4, R3, 0x38e38e39, RZ ;  /* 0x38e38e3903047825 */ /* 0x000fc600078e00ff */
[----:B------:R0:W-:Y:S01]  /*6590*/  @P1 SYNCS.ARRIVE.TRANS64.A1T0 RZ, [R0+URZ+0xa8], RZ ;  /* 0x0000a8ff00ff19a7 */ /* 0x0001e2000810003f */
[----:B------:R-:W-:Y:S02]  /*65a0*/  ISETP.GE.U32.AND P1, PT, R25, 0x9, PT ;  /* 0x000000091900780c */ /* 0x000fe40003f26070 */
[----:B------:R-:W-:Y:S02]  /*65b0*/  SHF.R.U32.HI R4, RZ, 0x1, R5 ;  /* 0x00000001ff047819 */ /* 0x000fe40000011605 */
[----:B0-----:R-:W-:-:S03]  /*65c0*/  SEL R0, RZ, 0x1, !P0 ;  /* 0x00000001ff007807 */ /* 0x001fc60004000000 */
[----:B------:R-:W-:Y:S01]  /*65d0*/  IMAD R28, R4, -0x9, R3 ;  /* 0xfffffff7041c7824 */ /* 0x000fe200078e0203 */
[----:B------:R-:W-:Y:S02]  /*65e0*/  ISETP.GE.U32.AND P0, PT, R16, UR4, PT ;  /* 0x0000000410007c0c */ /* 0x000fe4000bf06070 */
[----:B------:R-:W-:Y:S02]  /*65f0*/  LOP3.LUT R27, R27, R0, RZ, 0x3c, !PT ;  /* 0x000000001b1b7212 */ /* 0x000fe400078e3cff */
[----:B------:R-:W-:Y:S02]  /*6600*/  ISETP.GE.U32.AND.EX P0, PT, R17, UR5, PT, P0 ;  /* 0x0000000511007c0c */ /* 0x000fe4000bf06100 */
[----:B------:R-:W-:Y:S02]  /*6610*/  @P1 LOP3.LUT R27, R27, 0x1, R4, 0x78, !PT ;  /* 0x000000011b1b1812 */ /* 0x000fe400078e7804 */
[----:B------:R-:W-:-:S09]  /*6620*/  PRMT R0, RZ, 0x7610, R0 ;  /* 0x00007610ff007816 */ /* 0x000fd20000000000 */
[----:B------:R-:W-:Y:S05]  /*6630*/  @P0 BRA `(.L_x_121) ;  /* 0x00000004004c0947 */ /* 0x000fea0003800000 */
[----:B------:R-:W-:Y:S01]  /*6640*/  ULDC.64 UR4, c[0x0][0x628] ;  /* 0x00018a0000047ab9 */ /* 0x000fe20000000a00 */
[----:B------:R-:W0:Y:S01]  /*6650*/  S2R R10, SR_CTAID.X ;  /* 0x00000000000a7919 */ /* 0x000e220000002500 */
[----:B------:R-:W-:Y:S01]  /*6660*/  ISETP.NE.U32.AND P0, PT, RZ, UR4, PT ;  /* 0x00000004ff007c0c */ /* 0x000fe2000bf05070 */
[----:B------:R-:W-:Y:S01]  /*6670*/  ULDC UR7, c[0x0][0x630] ;  /* 0x00018c0000077ab9 */ /* 0x000fe20000000800 */
[----:B------:R-:W-:Y:S01]  /*6680*/  IMAD.MOV.U32 R4, RZ, RZ, R16 ;  /* 0x000000ffff047224 */ /* 0x000fe200078e0010 */
[----:B------:R-:W1:Y:S01]  /*6690*/  S2R R0, SR_CTAID.Y ;  /* 0x0000000000007919 */ /* 0x000e620000002600 */
[----:B------:R-:W-:Y:S01]  /*66a0*/  ISETP.NE.AND.EX P0, PT, RZ, UR5, PT, P0 ;  /* 0x00000005ff007c0c */ /* 0x000fe2000bf05300 */
[----:B------:R-:W-:-:S12]  /*66b0*/  IMAD.MOV.U32 R5, RZ, RZ, R17 ;  /* 0x000000ffff057224 */ /* 0x000fd800078e0011 */
[----:B------:R-:W-:Y:S05]  /*66c0*/  @!P0 BRA `(.L_x_122) ;  /* 0x0000000000288947 */ /* 0x000fea0003800000 */
[----:B------:R-:W-:Y:S02]  /*66d0*/  ULDC UR6, c[0x0][0x634] ;  /* 0x00018d0000067ab9 */ /* 0x000fe40000000800 */
[----:B------:R-:W-:-:S05]  /*66e0*/  IADD3 R9, P0, R16, UR6, RZ ;  /* 0x0000000610097c10 */ /* 0x000fca000ff1e0ff */
[----:B------:R-:W-:-:S04]  /*66f0*/  IMAD.X R3, RZ, RZ, R17, P0 ;  /* 0x000000ffff037224 */ /* 0x000fc800000e0611 */
[----:B------:R-:W-:-:S04]  /*6700*/  IMAD.WIDE.U32 R6, R3, UR4, RZ ;  /* 0x0000000403067c25 */ /* 0x000fc8000f8e00ff */
[----:B------:R-:W-:-:S04]  /*6710*/  IMAD.WIDE.U32 R6, P0, R9, UR5, R6 ;  /* 0x0000000509067c25 */ /* 0x000fc8000f800006 */
[----:B------:R-:W-:-:S04]  /*6720*/  IMAD.WIDE.U32 R8, R9, UR4, RZ ;  /* 0x0000000409087c25 */ /* 0x000fc8000f8e00ff */
[----:B------:R-:W-:Y:S01]  /*6730*/  IMAD.X R5, RZ, RZ, RZ, P0 ;  /* 0x000000ffff057224 */ /* 0x000fe200000e06ff */
[----:B------:R-:W-:Y:S01]  /*6740*/  IADD3 RZ, P0, R9, R6, RZ ;  /* 0x0000000609ff7210 */ /* 0x000fe20007f1e0ff */
[----:B------:R-:W-:-:S04]  /*6750*/  IMAD.MOV.U32 R4, RZ, RZ, R7 ;  /* 0x000000ffff047224 */ /* 0x000fc800078e0007 */
[----:B------:R-:W-:-:S08]  /*6760*/  IMAD.WIDE.U32.X R4, R3, UR5, R4, P0 ;  /* 0x0000000503047c25 */ /* 0x000fd000080e0404 */
.L_x_122:
[--C-:B------:R-:W-:Y:S01]  /*6770*/  SHF.R.U64 R29, R4, UR7, R5.reuse ;  /* 0x00000007041d7c19 */ /* 0x100fe20008001205 */
[----:B------:R-:W-:Y:S01]  /*6780*/  ULDC.64 UR4, c[0x0][0x620] ;  /* 0x0001880000047ab9 */ /* 0x000fe20000000a00 */
[----:B------:R-:W-:Y:S01]  /*6790*/  SHF.R.U32.HI R3, RZ, UR7, R5 ;  /* 0x00000007ff037c19 */ /* 0x000fe20008011605 */
[----:B------:R-:W2:Y:S01]  /*67a0*/  LDC R15, c[0x0][0x144] ;  /* 0x00005100ff0f7b82 */ /* 0x000ea20000000800 */
[----:B------:R-:W-:Y:S01]  /*67b0*/  IADD3 R6, P0, RZ, -R29, RZ ;  /* 0x8000001dff067210 */ /* 0x000fe20007f1e0ff */
[----:B------:R-:W-:Y:S01]  /*67c0*/  ULDC.64 UR8, c[0x0][0x640] ;  /* 0x0001900000087ab9 */ /* 0x000fe20000000a00 */
[----:B0-----:R-:W-:Y:S01]  /*67d0*/  I2FP.F32.U32 R7, R10 ;  /* 0x0000000a00077245 */ /* 0x001fe20000201000 */
[----:B------:R-:W-:Y:S02]  /*67e0*/  ULDC UR6, c[0x0][0x608] ;  /* 0x0001820000067ab9 */ /* 0x000fe40000000800 */
[----:B------:R-:W-:Y:S01]  /*67f0*/  IMAD.X R3, RZ, RZ, ~R3, P0 ;  /* 0x000000ffff037224 */ /* 0x000fe200000e0e03 */
[----:B------:R-:W-:Y:S01]  /*6800*/  ISETP.NE.U32.AND P0, PT, RZ, UR8, PT ;  /* 0x00000008ff007c0c */ /* 0x000fe2000bf05070 */
[----:B------:R-:W-:Y:S01]  /*6810*/  IMAD.WIDE.U32 R4, R6, UR4, R16 ;  /* 0x0000000406047c25 */ /* 0x000fe2000f8e0010 */
[----:B------:R-:W0:Y:S02]  /*6820*/  LDC R9, c[0x0][0x148] ;  /* 0x00005200ff097b82 */ /* 0x000e240000000800 */
[----:B------:R-:W-:Y:S01]  /*6830*/  ISETP.NE.AND.EX P0, PT, RZ, UR9, PT, P0 ;  /* 0x00000009ff007c0c */ /* 0x000fe2000bf05300 */
[----:B------:R-:W-:Y:S01]  /*6840*/  IMAD R3, R3, UR4, RZ ;  /* 0x0000000403037c24 */ /* 0x000fe2000f8e02ff */
[----:B------:R-:W-:-:S02]  /*6850*/  ULDC UR4, c[0x0][0x150] ;  /* 0x0000540000047ab9 */ /* 0x000fc40000000800 */
[----:B------:R-:W-:Y:S01]  /*6860*/  FMUL R7, R7, UR4 ;  /* 0x0000000407077c20 */ /* 0x000fe20008400000 */
[----:B------:R-:W-:Y:S01]  /*6870*/  IMAD R3, R6, UR5, R3 ;  /* 0x0000000506037c24 */ /* 0x000fe2000f8e0203 */
[----:B------:R-:W-:Y:S01]  /*6880*/  ULDC UR4, c[0x0][0x618] ;  /* 0x0001860000047ab9 */ /* 0x000fe20000000800 */
[----:B------:R-:W-:Y:S02]  /*6890*/  ULDC UR5, c[0x0][0x154] ;  /* 0x0000550000057ab9 */ /* 0x000fe40000000800 */
[----:B------:R-:W-:Y:S01]  /*68a0*/  IMAD.IADD R5, R5, 0x1, R3 ;  /* 0x0000000105057824 */ /* 0x000fe200078e0203 */
[----:B------:R-:W3:Y:S04]  /*68b0*/  F2I.U32.TRUNC.NTZ R7, R7 ;  /* 0x0000000700077305 */ /* 0x000ee8000020f000 */
[----:B------:R-:W-:-:S02]  /*68c0*/  SHF.R.U64 R3, R4, UR4, R5 ;  /* 0x0000000404037c19 */ /* 0x000fc40008001205 */
[----:B-1----:R-:W-:-:S05]  /*68d0*/  I2FP.F32.U32 R4, R0 ;  /* 0x0000000000047245 */ /* 0x002fca0000201000 */
[----:B------:R-:W-:Y:S01]  /*68e0*/  FMUL R12, R4, UR5 ;  /* 0x00000005040c7c20 */ /* 0x000fe20008400000 */
[----:B------:R-:W-:Y:S01]  /*68f0*/  SHF.R.U32.HI R4, RZ, UR4, R5 ;  /* 0x00000004ff047c19 */ /* 0x000fe20008011605 */
[----:B------:R-:W-:Y:S01]  /*6900*/  ULDC UR4, c[0x0][0x658] ;  /* 0x0001960000047ab9 */ /* 0x000fe20000000800 */
[----:B---3--:R-:W-:Y:S02]  /*6910*/  IMAD.MOV R7, RZ, RZ, -R7 ;  /* 0x000000ffff077224 */ /* 0x008fe400078e0a07 */
[--C-:B------:R-:W-:Y:S01]  /*6920*/  SHF.R.U64 R11, R3, UR6, R4.reuse ;  /* 0x00000006030b7c19 */ /* 0x100fe20008001204 */
[----:B------:R-:W1:Y:S01]  /*6930*/  F2I.U32.TRUNC.NTZ R12, R12 ;  /* 0x0000000c000c7305 */ /* 0x000e62000020f000 */
[----:B------:R-:W-:Y:S01]  /*6940*/  SHF.R.U32.HI R4, RZ, UR6, R4 ;  /* 0x00000006ff047c19 */ /* 0x000fe20008011604 */
[----:B--2---:R-:W-:-:S03]  /*6950*/  IMAD R10, R15, R7, R10 ;  /* 0x000000070f0a7224 */ /* 0x004fc600078e020a */
[--C-:B------:R-:W-:Y:S02]  /*6960*/  SHF.R.U64 R8, R11, UR4, R4.reuse ;  /* 0x000000040b087c19 */ /* 0x100fe40008001204 */
[----:B------:R-:W-:-:S03]  /*6970*/  SHF.R.U32.HI R13, RZ, UR4, R4 ;  /* 0x00000004ff0d7c19 */ /* 0x000fc60008011604 */
[----:B------:R-:W-:Y:S02]  /*6980*/  IMAD.MOV.U32 R4, RZ, RZ, R8 ;  /* 0x000000ffff047224 */ /* 0x000fe400078e0008 */
[----:B------:R-:W-:Y:S01]  /*6990*/  IMAD.MOV.U32 R5, RZ, RZ, R13 ;  /* 0x000000ffff057224 */ /* 0x000fe200078e000d */
[----:B01----:R-:W-:Y:S06]  /*69a0*/  @!P0 BRA `(.L_x_123) ;  /* 0x0000000000288947 */ /* 0x003fec0003800000 */
[----:B------:R-:W-:Y:S02]  /*69b0*/  ULDC UR4, c[0x0][0x64c] ;  /* 0x0001930000047ab9 */ /* 0x000fe40000000800 */
[----:B------:R-:W-:-:S05]  /*69c0*/  IADD3 R5, P0, R8, UR4, RZ ;  /* 0x0000000408057c10 */ /* 0x000fca000ff1e0ff */
[----:B------:R-:W-:-:S04]  /*69d0*/  IMAD.X R13, RZ, RZ, R13, P0 ;  /* 0x000000ffff0d7224 */ /* 0x000fc800000e060d */
[----:B------:R-:W-:-:S04]  /*69e0*/  IMAD.WIDE.U32 R6, R13, UR8, RZ ;  /* 0x000000080d067c25 */ /* 0x000fc8000f8e00ff */
[----:B------:R-:W-:-:S04]  /*69f0*/  IMAD.WIDE.U32 R6, P0, R5, UR9, R6 ;  /* 0x0000000905067c25 */ /* 0x000fc8000f800006 */
[----:B------:R-:W-:-:S04]  /*6a00*/  IMAD.WIDE.U32 R4, R5, UR8, RZ ;  /* 0x0000000805047c25 */ /* 0x000fc8000f8e00ff */
[----:B------:R-:W-:Y:S01]  /*6a10*/  IMAD.MOV.U32 R4, RZ, RZ, R7 ;  /* 0x000000ffff047224 */ /* 0x000fe200078e0007 */
[----:B------:R-:W-:Y:S01]  /*6a20*/  IADD3 RZ, P1, R5, R6, RZ ;  /* 0x0000000605ff7210 */ /* 0x000fe20007f3e0ff */
[----:B------:R-:W-:-:S04]  /*6a30*/  IMAD.X R5, RZ, RZ, RZ, P0 ;  /* 0x000000ffff057224 */ /* 0x000fc800000e06ff */
[----:B------:R-:W-:-:S08]  /*6a40*/  IMAD.WIDE.U32.X R4, R13, UR9, R4, P1 ;  /* 0x000000090d047c25 */ /* 0x000fd000088e0404 */
.L_x_123:
[----:B------:R-:W-:Y:S01]  /*6a50*/  ISETP.NE.AND P0, PT, R2, 0x1, PT ;  /* 0x000000010200780c */ /* 0x000fe20003f05270 */
[----:B------:R-:W-:Y:S01]  /*6a60*/  ULDC UR4, c[0x0][0x648] ;  /* 0x0001920000047ab9 */ /* 0x000fe20000000800 */
[----:B------:R-:W-:Y:S01]  /*6a70*/  LOP3.LUT R11, R11, UR38, RZ, 0xc0, !PT ;  /* 0x000000260b0b7c12 */ /* 0x000fe2000f8ec0ff */
[----:B------:R-:W-:Y:S01]  /*6a80*/  IMAD.MOV R12, RZ, RZ, -R12 ;  /* 0x000000ffff0c7224 */ /* 0x000fe200078e0a0c */
[----:B------:R-:W-:Y:S01]  /*6a90*/  SHF.R.U64 R4, R4, UR4, R5 ;  /* 0x0000000404047c19 */ /* 0x000fe20008001205 */
[----:B------:R-:W-:Y:S01]  /*6aa0*/  ULDC UR4, c[0x0][0x638] ;  /* 0x00018e0000047ab9 */ /* 0x000fe20000000800 */
[----:B------:R-:W-:Y:S01]  /*6ab0*/  LOP3.LUT R31, R3, UR39, RZ, 0xc0, !PT ;  /* 0x00000027031f7c12 */ /* 0x000fe2000f8ec0ff */
[----:B------:R-:W-:Y:S02]  /*6ac0*/  ULDC UR5, c[0x0][0x610] ;  /* 0x0001840000057ab9 */ /* 0x000fe40000000800 */
[----:B------:R-:W-:Y:S02]  /*6ad0*/  IMAD.MOV R5, RZ, RZ, -R4 ;  /* 0x000000ffff057224 */ /* 0x000fe400078e0a04 */
[----:B------:R-:W-:-:S02]  /*6ae0*/  IMAD R11, R4, UR37, R11 ;  /* 0x00000025040b7c24 */ /* 0x000fc4000f8e020b */
[----:B------:R-:W-:Y:S02]  /*6af0*/  @P0 IMAD R10, R9, R12, R0 ;  /* 0x0000000c090a0224 */ /* 0x000fe400078e0200 */
[----:B------:R-:W-:Y:S01]  /*6b00*/  IMAD R8, R5, UR4, R8 ;  /* 0x0000000405087c24 */ /* 0x000fe2000f8e0208 */
[----:B------:R-:W-:Y:S01]  /*6b10*/  ULDC UR4, c[0x0][0x600] ;  /* 0x0001800000047ab9 */ /* 0x000fe20000000800 */
[----:B------:R-:W-:Y:S02]  /*6b20*/  IMAD R10, R11, UR5, R10 ;  /* 0x000000050b0a7c24 */ /* 0x000fe4000f8e020a */
[----:B------:R-:W-:Y:S02]  /*6b30*/  IMAD R31, R8, UR4, R31 ;  /* 0x00000004081f7c24 */ /* 0x000fe4000f8e021f */
[----:B------:R-:W-:-:S03]  /*6b40*/  IMAD.MOV.U32 R0, RZ, RZ, 0x1 ;  /* 0x00000001ff007424 */ /* 0x000fc600078e00ff */
[----:B------:R-:W-:Y:S02]  /*6b50*/  SEL R30, R31, R10, !P0 ;  /* 0x0000000a1f1e7207 */ /* 0x000fe40004000000 */
[----:B------:R-:W-:-:S07]  /*6b60*/  SEL R31, R10, R31, !P0 ;  /* 0x0000001f0a1f7207 */ /* 0x000fce0004000000 */
.L_x_121:
[----:B------:R-:W-:Y:S05]  /*6b70*/  BSYNC B0 ;  /* 0x0000000000007941 */ /* 0x000fea0003800000 */
.L_x_120:
[----:B------:R-:W-:-:S13]  /*6b80*/  LOP3.LUT P0, RZ, R0, 0xff, RZ, 0xc0, !PT ;  /* 0x000000ff00ff7812 */ /* 0x000fda000780c0ff */
[----:B------:R-:W-:Y:S05]  /*6b90*/  @P0 BRA `(.L_x_124) ;  /* 0xffffffec00780947 */ /* 0x000fea000383ffff */
[----:B------:R-:W-:Y:S05]  /*6ba0*/  BSYNC B7 ;  /* 0x0000000000077941 */ /* 0x000fea0003800000 */
.L_x_110:
[----:B------:R-:W-:-:S03]  /*6bb0*/  UMOV UR4, 0xffffffff ;  /* 0xffffffff00047882 */ /* 0x000fc60000000000 */
[----:B------:R-:W-:Y:S05]  /*6bc0*/  BRA.DIV UR4, `(.L_x_125) ;  /* 0x0000000604f87947 */ /* 0x000fea000b800000 */
[----:B------:R-:W-:-:S13]  /*6bd0*/  ELECT P6, URZ, PT ;  /* 0x00000000003f782f */ /* 0x000fda00038c0000 */
.L_x_146:
[----:B------:R-:W-:Y:S04]  /*6be0*/  BSSY B0, `(.L_x_126) ;  /* 0x0000058000007945 */ /* 0x000fe80003800000 */
[----:B------:R-:W-:Y:S05]  /*6bf0*/  @!P6 BRA `(.L_x_127) ;  /* 0x000000040058e947 */ /* 0x000fea0003800000 */
[----:B------:R-:W-:-:S04]  /*6c00*/  LOP3.LUT R19, R19, 0x2, RZ, 0xfc, !PT ;  /* 0x0000000213137812 */ /* 0x000fc800078efcff */
[----:B------:R-:W-:-:S13]  /*6c10*/  ISETP.NE.AND P0, PT, R19, 0x3, PT ;  /* 0x000000031300780c */ /* 0x000fda0003f05270 */
[----:B------:R-:W-:Y:S05]  /*6c20*/  @!P0 BRA `(.L_x_128) ;  /* 0x0000000000048947 */ /* 0x000fea0003800000 */
[----:B------:R-:W-:Y:S01]  /*6c30*/  BPT.TRAP 0x1 ;  /* 0x000000040000795c */ /* 0x000fe20000300000 */
.L_x_128:
[----:B------:R-:W0:Y:S01]  /*6c40*/  S2R R3, SR_CgaCtaId ;  /* 0x0000000000037919 */ /* 0x000e220000008800 */
[----:B------:R-:W-:Y:S02]  /*6c50*/  MOV R0, 0x400 ;  /* 0x0000040000007802 */ /* 0x000fe40000000f00 */
[----:B------:R-:W-:Y:S02]  /*6c60*/  SHF.L.U32 R2, R27, 0x1f, RZ ;  /* 0x0000001f1b027819 */ /* 0x000fe400000006ff */
[----:B0-----:R-:W-:-:S05]  /*6c70*/  LEA R3, R3, R0, 0x18 ;  /* 0x0000000003037211 */ /* 0x001fca00078ec0ff */
[----:B------:R-:W-:-:S04]  /*6c80*/  VIADD R3, R3, 0x48 ;  /* 0x0000004803037836 */ /* 0x000fc80000000000 */
[C---:B------:R-:W-:Y:S02]  /*6c90*/  IMAD R5, R28.reuse, 0x8, R3 ;  /* 0x000000081c057824 */ /* 0x040fe400078e0203 */
[----:B------:R-:W-:Y:S02]  /*6ca0*/  VIADD R28, R28, 0x1 ;  /* 0x000000011c1c7836 */ /* 0x000fe40000000000 */
[----:B------:R-:W0:Y:S03]  /*6cb0*/  SYNCS.PHASECHK.TRANS64.TRYWAIT P0, [R5+URZ], R2 ;  /* 0x00000002050075a7 */ /* 0x000e26000800017f */
[----:B------:R-:W-:-:S04]  /*6cc0*/  ISETP.NE.AND P1, PT, R28, 0x9, PT ;  /* 0x000000091c00780c */ /* 0x000fc80003f25270 */
[----:B------:R-:W-:Y:S02]  /*6cd0*/  SEL R0, RZ, 0x1, P1 ;  /* 0x00000001ff007807 */ /* 0x000fe40000800000 */
[----:B------:R-:W-:Y:S02]  /*6ce0*/  SEL R28, R28, RZ, P1 ;  /* 0x000000ff1c1c7207 */ /* 0x000fe40000800000 */
[----:B------:R-:W-:-:S03]  /*6cf0*/  LOP3.LUT R27, R27, R0, RZ, 0x3c, !PT ;  /* 0x000000001b1b7212 */ /* 0x000fc600078e3cff */
[----:B------:R-:W-:Y:S01]  /*6d00*/  IMAD R7, R28, 0x8, R3 ;  /* 0x000000081c077824 */ /* 0x000fe200078e0203 */
[----:B------:R-:W-:Y:S01]  /*6d10*/  SHF.L.U32 R4, R27, 0x1f, RZ ;  /* 0x0000001f1b047819 */ /* 0x000fe200000006ff */
[----:B0-----:R-:W-:Y:S06]  /*6d20*/  @!P0 BRA `(.L_x_129) ;  /* 0x0000000400c08947 */ /* 0x001fec0003800000 */
.L_x_147:
[----:B------:R-:W1:Y:S01]  /*6d30*/  SYNCS.PHASECHK.TRANS64.TRYWAIT P0, [R7+URZ], R4 ;  /* 0x00000004070075a7 */ /* 0x000e62000800017f */
[----:B------:R-:W-:-:S05]  /*6d40*/  VIADD R0, R28, 0x1 ;  /* 0x000000011c007836 */ /* 0x000fca0000000000 */
[----:B------:R-:W-:-:S04]  /*6d50*/  ISETP.NE.AND P1, PT, R0, 0x9, PT ;  /* 0x000000090000780c */ /* 0x000fc80003f25270 */
[----:B0-----:R-:W-:Y:S02]  /*6d60*/  SEL R2, RZ, 0x1, P1 ;  /* 0x00000001ff027807 */ /* 0x001fe40000800000 */
[----:B------:R-:W-:Y:S02]  /*6d70*/  SEL R0, R0, RZ, P1 ;  /* 0x000000ff00007207 */ /* 0x000fe40000800000 */
[----:B------:R-:W-:-:S03]  /*6d80*/  LOP3.LUT R27, R27, R2, RZ, 0x3c, !PT ;  /* 0x000000021b1b7212 */ /* 0x000fc600078e3cff */
[----:B------:R-:W-:Y:S01]  /*6d90*/  IMAD R6, R0, 0x8, R3 ;  /* 0x0000000800067824 */ /* 0x000fe200078e0203 */
[----:B------:R-:W-:Y:S01]  /*6da0*/  SHF.L.U32 R5, R27, 0x1f, RZ ;  /* 0x0000001f1b057819 */ /* 0x000fe200000006ff */
[----:B-1----:R-:W-:Y:S06]  /*6db0*/  @!P0 BRA `(.L_x_130) ;  /* 0x0000000400b08947 */ /* 0x002fec0003800000 */
.L_x_148:
[----:B------:R-:W1:Y:S01]  /*6dc0*/  SYNCS.PHASECHK.TRANS64.TRYWAIT P0, [R6+URZ], R5 ;  /* 0x00000005060075a7 */ /* 0x000e62000800017f */
[----:B------:R-:W-:-:S05]  /*6dd0*/  VIADD R0, R0, 0x1 ;  /* 0x0000000100007836 */ /* 0x000fca0000000000 */
[----:B------:R-:W-:-:S04]  /*6de0*/  ISETP.NE.AND P1, PT, R0, 0x9, PT ;  /* 0x000000090000780c */ /* 0x000fc80003f25270 */
[----:B------:R-:W-:Y:S02]  /*6df0*/  SEL R2, RZ, 0x1, P1 ;  /* 0x00000001ff027807 */ /* 0x000fe40000800000 */
[----:B------:R-:W-:Y:S02]  /*6e00*/  SEL R0, R0, RZ, P1 ;  /* 0x000000ff00007207 */ /* 0x000fe40000800000 */
[----:B------:R-:W-:-:S03]  /*6e10*/  LOP3.LUT R27, R27, R2, RZ, 0x3c, !PT ;  /* 0x000000021b1b7212 */ /* 0x000fc600078e3cff */
[----:B0-----:R-:W-:Y:S01]  /*6e20*/  IMAD R7, R0, 0x8, R3 ;  /* 0x0000000800077824 */ /* 0x001fe200078e0203 */
[----:B------:R-:W-:Y:S01]  /*6e30*/  SHF.L.U32 R4, R27, 0x1f, RZ ;  /* 0x0000001f1b047819 */ /* 0x000fe200000006ff */
[----:B-1----:R-:W-:Y:S06]  /*6e40*/  @!P0 BRA `(.L_x_131) ;  /* 0x0000000400a08947 */ /* 0x002fec0003800000 */
.L_x_149:
        /* <DEDUP_REMOVED lines=9> */
.L_x_150:
        /* <DEDUP_REMOVED lines=9> */
.L_x_151:
        /* <DEDUP_REMOVED lines=9> */
.L_x_152:
        /* <DEDUP_REMOVED lines=9> */
.L_x_153:
[----:B------:R-:W1:Y:S01]  /*7090*/  SYNCS.PHASECHK.TRANS64.TRYWAIT P0, [R7+URZ], R4 ;  /* 0x00000004070075a7 */ /* 0x000e62000800017f */
[----:B------:R-:W-:-:S05]  /*70a0*/  VIADD R0, R0, 0x1 ;  /* 0x0000000100007836 */ /* 0x000fca0000000000 */
[----:B------:R-:W-:-:S04]  /*70b0*/  ISETP.NE.AND P1, PT, R0, 0x9, PT ;  /* 0x000000090000780c */ /* 0x000fc80003f25270 */
[----:B------:R-:W-:Y:S02]  /*70c0*/  SEL R2, RZ, 0x1, P1 ;  /* 0x00000001ff027807 */ /* 0x000fe40000800000 */
[----:B------:R-:W-:Y:S02]  /*70d0*/  SEL R0, R0, RZ, P1 ;  /* 0x000000ff00007207 */ /* 0x000fe40000800000 */
[----:B------:R-:W-:Y:S01]  /*70e0*/  LOP3.LUT R2, R27, R2, RZ, 0x3c, !PT ;  /* 0x000000021b027212 */ /* 0x000fe200078e3cff */
[----:B-1----:R-:W-:Y:S06]  /*70f0*/  @!P0 BRA `(.L_x_136) ;  /* 0x0000000400588947 */ /* 0x002fec0003800000 */
.L_x_154:
[----:B------:R-:W-:Y:S01]  /*7100*/  IMAD R3, R0, 0x8, R3 ;  /* 0x0000000800037824 */ /* 0x000fe200078e0203 */
[----:B------:R-:W-:-:S07]  /*7110*/  SHF.L.U32 R0, R2, 0x1f, RZ ;  /* 0x0000001f02007819 */ /* 0x000fce00000006ff */
.L_x_137:
[----:B--2---:R2:W3:Y:S02]  /*7120*/  SYNCS.PHASECHK.TRANS64.TRYWAIT P0, [R3+URZ], R0 ;  /* 0x00000000030075a7 */ /* 0x0044e4000800017f */
[----:B---3--:R-:W-:Y:S05]  /*7130*/  @!P0 NANOSLEEP.SYNCS 0x989680 ;  /* 0x009896800000895d */ /* 0x008fea0003900000 */
[----:B------:R-:W3:Y:S02]  /*7140*/  @!P0 SYNCS.PHASECHK.TRANS64 P0, [R3+URZ], R0 ;  /* 0x00000000030085a7 */ /* 0x000ee4000800007f */
[----:B---3--:R-:W-:Y:S05]  /*7150*/  @!P0 BRA `(.L_x_137) ;  /* 0xfffffffc00f08947 */ /* 0x008fea000383ffff */
.L_x_127:
[----:B------:R-:W-:Y:S05]  /*7160*/  BSYNC B0 ;  /* 0x0000000000007941 */ /* 0x000fea0003800000 */
.L_x_126:
[----:B------:R-:W-:Y:S05]  /*7170*/  EXIT ;  /* 0x000000000000794d */ /* 0x000fea0003800000 */
.L_x_17:
[----:B------:R-:W-:Y:S02]  /*7180*/  IMAD.MOV.U32 R12, RZ, RZ, RZ ;  /* 0x000000ffff0c7224 */ /* 0x000fe400078e00ff */
[----:B------:R-:W-:Y:S02]  /*7190*/  IMAD.MOV.U32 R11, RZ, RZ, 0x1f ;  /* 0x0000001fff0b7424 */ /* 0x000fe400078e00ff */
[----:B------:R-:W-:-:S07]  /*71a0*/  IMAD.MOV.U32 R15, RZ, RZ, -0x1 ;  /* 0xffffffffff0f7424 */ /* 0x000fce00078e00ff */
[----:B01---5:R-:W-:Y:S05]  /*71b0*/  WARPSYNC.COLLECTIVE R15, `(.L_x_138) ;  /* 0x000000000f087348 */ /* 0x023fea0003c00000 */
[----:B------:R2:W3:Y:S02]  /*71c0*/  SHFL.IDX P6, R14, R13, R12, R11 ;  /* 0x0000000c0d0e7389 */ /* 0x0004e400000c000b */
[----:B0123-5:R-:W-:Y:S01]  /*71d0*/  ENDCOLLECTIVE ;  /* 0x000000000000791b */ /* 0x02ffe20003800000 */
.L_x_138:
[----:B------:R-:W-:Y:S05]  /*71e0*/  BRA `(.L_x_139) ;  /* 0xffffffa000787947 */ /* 0x000fea000383ffff */
.L_x_21:
[----:B---3--:R3:W4:Y:S02]  /*71f0*/  SYNCS.PHASECHK.TRANS64.TRYWAIT P1, [R3+URZ], R0 ;  /* 0x00000000030075a7 */ /* 0x008724000802017f */
[----:B----4-:R-:W-:Y:S05]  /*7200*/  @!P1 NANOSLEEP.SYNCS 0x989680 ;  /* 0x009896800000995d */ /* 0x010fea0003900000 */
[----:B------:R-:W4:Y:S02]  /*7210*/  @!P1 SYNCS.PHASECHK.TRANS64 P1, [R3+URZ], R0 ;  /* 0x00000000030095a7 */ /* 0x000f24000802007f */
[----:B----4-:R-:W-:Y:S05]  /*7220*/  @!P1 BRA `(.L_x_21) ;  /* 0xfffffffc00f09947 */ /* 0x010fea000383ffff */
[----:B------:R-:W-:Y:S05]  /*7230*/  BRA `(.L_x_20) ;  /* 0xffffffa000947947 */ /* 0x000fea000383ffff */
.L_x_26:
[----:B0-----:R0:W1:Y:S02]  /*7240*/  SYNCS.PHASECHK.TRANS64.TRYWAIT P1, [R3+URZ], R14 ;  /* 0x0000000e030075a7 */ /* 0x001064000802017f */
[----:B-1----:R-:W-:Y:S05]  /*7250*/  @!P1 NANOSLEEP.SYNCS 0x989680 ;  /* 0x009896800000995d */ /* 0x002fea0003900000 */
[----:B------:R-:W1:Y:S02]  /*7260*/  @!P1 SYNCS.PHASECHK.TRANS64 P1, [R3+URZ], R14 ;  /* 0x0000000e030095a7 */ /* 0x000e64000802007f */
[----:B-1----:R-:W-:Y:S05]  /*7270*/  @!P1 BRA `(.L_x_26) ;  /* 0xfffffffc00f09947 */ /* 0x002fea000383ffff */
[----:B------:R-:W-:Y:S05]  /*7280*/  BRA `(.L_x_25) ;  /* 0xffffffa400d87947 */ /* 0x000fea000383ffff */
.L_x_34:
[----:B0-----:R0:W1:Y:S02]  /*7290*/  SYNCS.PHASECHK.TRANS64.TRYWAIT P1, [R11+URZ], R20 ;  /* 0x000000140b0075a7 */ /* 0x001064000802017f */
[----:B-1----:R-:W-:Y:S05]  /*72a0*/  @!P1 NANOSLEEP.SYNCS 0x989680 ;  /* 0x009896800000995d */ /* 0x002fea0003900000 */
[----:B------:R-:W1:Y:S02]  /*72b0*/  @!P1 SYNCS.PHASECHK.TRANS64 P1, [R11+URZ], R20 ;  /* 0x000000140b0095a7 */ /* 0x000e64000802007f */
[----:B-1----:R-:W-:Y:S05]  /*72c0*/  @!P1 BRA `(.L_x_34) ;  /* 0xfffffffc00f09947 */ /* 0x002fea000383ffff */
[----:B------:R-:W-:Y:S05]  /*72d0*/  BRA `(.L_x_33) ;  /* 0xffffffac004c7947 */ /* 0x000fea000383ffff */
.L_x_111:
[----:B------:R-:W-:Y:S01]  /*72e0*/  BSSY B0, `(.L_x_140) ;  /* 0x0000006000007945 */ /* 0x000fe20003800000 */
[----:B------:R-:W-:-:S07]  /*72f0*/  IMAD.MOV.U32 R15, RZ, RZ, -0x1 ;  /* 0xffffffffff0f7424 */ /* 0x000fce00078e00ff */
[----:B------:R-:W-:Y:S05]  /*7300*/  WARPSYNC.COLLECTIVE R15, `(.L_x_141) ;  /* 0x000000000f0c7348 */ /* 0x000fea0003c00000 */
[----:B------:R-:W-:Y:S02]  /*7310*/  ELECT P6, UR62, PT ;  /* 0x00000000003e782f */ /* 0x000fe400038c0000 */
[----:B------:R-:W-:Y:S01]  /*7320*/  MOV R14, UR62 ;  /* 0x0000003e000e7c02 */ /* 0x000fe20008000f00 */
[----:B------:R-:W-:Y:S10]  /*7330*/  ENDCOLLECTIVE ;  /* 0x000000000000791b */ /* 0x000ff40003800000 */
.L_x_141:
[----:B------:R-:W-:Y:S05]  /*7340*/  BSYNC B0 ;  /* 0x0000000000007941 */ /* 0x000fea0003800000 */
.L_x_140:
[----:B------:R-:W-:Y:S05]  /*7350*/  BRA `(.L_x_142) ;  /* 0xffffffe400947947 */ /* 0x000fea000383ffff */
.L_x_116:
[----:B0-----:R0:W1:Y:S02]  /*7360*/  SYNCS.PHASECHK.TRANS64.TRYWAIT P0, [R4+URZ+0x48], R37 ;  /* 0x00004825040075a7 */ /* 0x001064000800017f */
[----:B-1----:R-:W-:Y:S05]  /*7370*/  @!P0 NANOSLEEP.SYNCS 0x989680 ;  /* 0x009896800000895d */ /* 0x002fea0003900000 */
[----:B------:R-:W1:Y:S02]  /*7380*/  @!P0 SYNCS.PHASECHK.TRANS64 P0, [R4+URZ+0x48], R37 ;  /* 0x00004825040085a7 */ /* 0x000e64000800007f */
[----:B-1----:R-:W-:Y:S05]  /*7390*/  @!P0 BRA `(.L_x_116) ;  /* 0xfffffffc00f08947 */ /* 0x002fea000383ffff */
[----:B------:R-:W-:Y:S05]  /*73a0*/  BRA `(.L_x_143) ;  /* 0xffffffe8009c7947 */ /* 0x000fea000383ffff */
.L_x_125:
[----:B------:R-:W-:Y:S01]  /*73b0*/  BSSY B0, `(.L_x_144) ;  /* 0x0000006000007945 */ /* 0x000fe20003800000 */
[----:B------:R-:W-:-:S07]  /*73c0*/  IMAD.MOV.U32 R15, RZ, RZ, -0x1 ;  /* 0xffffffffff0f7424 */ /* 0x000fce00078e00ff */
[----:B------:R-:W-:Y:S05]  /*73d0*/  WARPSYNC.COLLECTIVE R15, `(.L_x_145) ;  /* 0x000000000f0c7348 */ /* 0x000fea0003c00000 */
[----:B------:R-:W-:Y:S02]  /*73e0*/  ELECT P6, UR62, PT ;  /* 0x00000000003e782f */ /* 0x000fe400038c0000 */
[----:B------:R-:W-:Y:S01]  /*73f0*/  MOV R14, UR62 ;  /* 0x0000003e000e7c02 */ /* 0x000fe20008000f00 */
[----:B------:R-:W-:Y:S10]  /*7400*/  ENDCOLLECTIVE ;  /* 0x000000000000791b */ /* 0x000ff40003800000 */
.L_x_145:
[----:B------:R-:W-:Y:S05]  /*7410*/  BSYNC B0 ;  /* 0x0000000000007941 */ /* 0x000fea0003800000 */
.L_x_144:
[----:B------:R-:W-:Y:S05]  /*7420*/  BRA `(.L_x_146) ;  /* 0xfffffff400ec7947 */ /* 0x000fea000383ffff */
.L_x_129:
[----:B0-----:R0:W1:Y:S02]  /*7430*/  SYNCS.PHASECHK.TRANS64.TRYWAIT P0, [R5+URZ], R2 ;  /* 0x00000002050075a7 */ /* 0x001064000800017f */
[----:B-1----:R-:W-:Y:S05]  /*7440*/  @!P0 NANOSLEEP.SYNCS 0x989680 ;  /* 0x009896800000895d */ /* 0x002fea0003900000 */
[----:B------:R-:W1:Y:S02]  /*7450*/  @!P0 SYNCS.PHASECHK.TRANS64 P0, [R5+URZ], R2 ;  /* 0x00000002050085a7 */ /* 0x000e64000800007f */
[----:B-1----:R-:W-:Y:S05]  /*7460*/  @!P0 BRA `(.L_x_129) ;  /* 0xfffffffc00f08947 */ /* 0x002fea000383ffff */
[----:B------:R-:W-:Y:S05]  /*7470*/  BRA `(.L_x_147) ;  /* 0xfffffff8002c7947 */ /* 0x000fea000383ffff */
.L_x_130:
[----:B0-----:R0:W1:Y:S02]  /*7480*/  SYNCS.PHASECHK.TRANS64.TRYWAIT P0, [R7+URZ], R4 ;  /* 0x00000004070075a7 */ /* 0x001064000800017f */
[----:B-1----:R-:W-:Y:S05]  /*7490*/  @!P0 NANOSLEEP.SYNCS 0x989680 ;  /* 0x009896800000895d */ /* 0x002fea0003900000 */
[----:B------:R-:W1:Y:S02]  /*74a0*/  @!P0 SYNCS.PHASECHK.TRANS64 P0, [R7+URZ], R4 ;  /* 0x00000004070085a7 */ /* 0x000e64000800007f */
[----:B-1----:R-:W-:Y:S05]  /*74b0*/  @!P0 BRA `(.L_x_130) ;  /* 0xfffffffc00f08947 */ /* 0x002fea000383ffff */
[----:B------:R-:W-:Y:S05]  /*74c0*/  BRA `(.L_x_148) ;  /* 0xfffffff8003c7947 */ /* 0x000fea000383ffff */
.L_x_131:
[----:B0-----:R0:W1:Y:S02]  /*74d0*/  SYNCS.PHASECHK.TRANS64.TRYWAIT P0, [R6+URZ], R5 ;  /* 0x00000005060075a7 */ /* 0x001064000800017f */
[----:B-1----:R-:W-:Y:S05]  /*74e0*/  @!P0 NANOSLEEP.SYNCS 0x989680 ;  /* 0x009896800000895d */ /* 0x002fea0003900000 */
[----:B------:R-:W1:Y:S02]  /*74f0*/  @!P0 SYNCS.PHASECHK.TRANS64 P0, [R6+URZ], R5 ;  /* 0x00000005060085a7 */ /* 0x000e64000800007f */
[----:B-1----:R-:W-:Y:S05]  /*7500*/  @!P0 BRA `(.L_x_131) ;  /* 0xfffffffc00f08947 */ /* 0x002fea000383ffff */
[----:B------:R-:W-:Y:S05]  /*7510*/  BRA `(.L_x_149) ;  /* 0xfffffff8004c7947 */ /* 0x000fea000383ffff */
.L_x_132:
[----:B0-----:R0:W1:Y:S02]  /*7520*/  SYNCS.PHASECHK.TRANS64.TRYWAIT P0, [R7+URZ], R4 ;  /* 0x00000004070075a7 */ /* 0x001064000800017f */
[----:B-1----:R-:W-:Y:S05]  /*7530*/  @!P0 NANOSLEEP.SYNCS 0x989680 ;  /* 0x009896800000895d */ /* 0x002fea0003900000 */
[----:B------:R-:W1:Y:S02]  /*7540*/  @!P0 SYNCS.PHASECHK.TRANS64 P0, [R7+URZ], R4 ;  /* 0x00000004070085a7 */ /* 0x000e64000800007f */
[----:B-1----:R-:W-:Y:S05]  /*7550*/  @!P0 BRA `(.L_x_132) ;  /* 0xfffffffc00f08947 */ /* 0x002fea000383ffff */
[----:B------:R-:W-:Y:S05]  /*7560*/  BRA `(.L_x_150) ;  /* 0xfffffff8005c7947 */ /* 0x000fea000383ffff */
.L_x_133:
[----:B0-----:R0:W1:Y:S02]  /*7570*/  SYNCS.PHASECHK.TRANS64.TRYWAIT P0, [R6+URZ], R5 ;  /* 0x00000005060075a7 */ /* 0x001064000800017f */
[----:B-1----:R-:W-:Y:S05]  /*7580*/  @!P0 NANOSLEEP.SYNCS 0x989680 ;  /* 0x009896800000895d */ /* 0x002fea0003900000 */
[----:B------:R-:W1:Y:S02]  /*7590*/  @!P0 SYNCS.PHASECHK.TRANS64 P0, [R6+URZ], R5 ;  /* 0x00000005060085a7 */ /* 0x000e64000800007f */
[----:B-1----:R-:W-:Y:S05]  /*75a0*/  @!P0 BRA `(.L_x_133) ;  /* 0xfffffffc00f08947 */ /* 0x002fea000383ffff */
[----:B------:R-:W-:Y:S05]  /*75b0*/  BRA `(.L_x_151) ;  /* 0xfffffff8006c7947 */ /* 0x000fea000383ffff */
.L_x_134:
[----:B0-----:R0:W1:Y:S02]  /*75c0*/  SYNCS.PHASECHK.TRANS64.TRYWAIT P0, [R7+URZ], R4 ;  /* 0x00000004070075a7 */ /* 0x001064000800017f */
[----:B-1----:R-:W-:Y:S05]  /*75d0*/  @!P0 NANOSLEEP.SYNCS 0x989680 ;  /* 0x009896800000895d */ /* 0x002fea0003900000 */
[----:B------:R-:W1:Y:S02]  /*75e0*/  @!P0 SYNCS.PHASECHK.TRANS64 P0, [R7+URZ], R4 ;  /* 0x00000004070085a7 */ /* 0x000e64000800007f */
[----:B-1----:R-:W-:Y:S05]  /*75f0*/  @!P0 BRA `(.L_x_134) ;  /* 0xfffffffc00f08947 */ /* 0x002fea000383ffff */
[----:B------:R-:W-:Y:S05]  /*7600*/  BRA `(.L_x_152) ;  /* 0xfffffff8007c7947 */ /* 0x000fea000383ffff */
.L_x_135:
[----:B0-----:R0:W1:Y:S02]  /*7610*/  SYNCS.PHASECHK.TRANS64.TRYWAIT P0, [R6+URZ], R5 ;  /* 0x00000005060075a7 */ /* 0x001064000800017f */
[----:B-1----:R-:W-:Y:S05]  /*7620*/  @!P0 NANOSLEEP.SYNCS 0x989680 ;  /* 0x009896800000895d */ /* 0x002fea0003900000 */
[----:B------:R-:W1:Y:S02]  /*7630*/  @!P0 SYNCS.PHASECHK.TRANS64 P0, [R6+URZ], R5 ;  /* 0x00000005060085a7 */ /* 0x000e64000800007f */
[----:B-1----:R-:W-:Y:S05]  /*7640*/  @!P0 BRA `(.L_x_135) ;  /* 0xfffffffc00f08947 */ /* 0x002fea000383ffff */
[----:B------:R-:W-:Y:S05]  /*7650*/  BRA `(.L_x_153) ;  /* 0xfffffff8008c7947 */ /* 0x000fea000383ffff */
.L_x_136:
[----:B-1----:R1:W2:Y:S02]  /*7660*/  SYNCS.PHASECHK.TRANS64.TRYWAIT P0, [R7+URZ], R4 ;  /* 0x00000004070075a7 */ /* 0x0022a4000800017f */
[----:B--2---:R-:W-:Y:S05]  /*7670*/  @!P0 NANOSLEEP.SYNCS 0x989680 ;  /* 0x009896800000895d */ /* 0x004fea0003900000 */
[----:B------:R-:W2:Y:S02]  /*7680*/  @!P0 SYNCS.PHASECHK.TRANS64 P0, [R7+URZ], R4 ;  /* 0x00000004070085a7 */ /* 0x000ea4000800007f */
[----:B--2---:R-:W-:Y:S05]  /*7690*/  @!P0 BRA `(.L_x_136) ;  /* 0xfffffffc00f08947 */ /* 0x004fea000383ffff */
[----:B------:R-:W-:Y:S05]  /*76a0*/  BRA `(.L_x_154) ;  /* 0xfffffff800947947 */ /* 0x000fea000383ffff */
.L_x_155:
[----:B------:R-:W-:-:S00]  /*76b0*/  BRA `(.L_x_155) ;  /* 0xfffffffc00fc7947 */ /* 0x000fc0000383ffff */
[----:B------:R-:W-:-:S00]  /*76c0*/  NOP ;  /* 0x0000000000007918 */ /* 0x000fc00000000000 */
        /* <DEDUP_REMOVED lines=11> */
.L_x_156:


//--------------------- .nv.global.init           --------------------------
	.section	.nv.global.init,"aw",@progbits
.nv.global.init:
	.type		$str$24,@object
	.size		$str$24,($str$25 - $str$24)
$str$24:
        /*0000*/ 	.byte	0x28, 0x61, 0x64, 0x64, 0x72, 0x65, 0x73, 0x73, 0x20, 0x26, 0x20, 0x6d, 0x61, 0x73, 0x6b, 0x29
        /*0010*/ 	.byte	0x20, 0x3d, 0x3d, 0x20, 0x30, 0x00
	.type		$str$25,@object
	.size		$str$25,(__unnamed_1 - $str$25)
$str$25:
        /*0016*/ 	.byte	0x2f, 0x74, 0x6d, 0x70, 0x2f, 0x63, 0x75, 0x74, 0x6c, 0x61, 0x73, 0x73, 0x5f, 0x73, 0x77, 0x65
        /*0026*/ 	.byte	0x65, 0x70, 0x5f, 0x73, 0x72, 0x63, 0x2f, 0x69, 0x6e, 0x63, 0x6c, 0x75, 0x64, 0x65, 0x2f, 0x63
        /*0036*/ 	.byte	0x75, 0x74, 0x65, 0x2f, 0x70, 0x6f, 0x69, 0x6e, 0x74, 0x65, 0x72, 0x5f, 0x66, 0x6c, 0x61, 0x67
        /*0046*/ 	.byte	0x67, 0x65, 0x64, 0x2e, 0x68, 0x70, 0x70, 0x00
	.type		__unnamed_1,@object
	.size		__unnamed_1,(__unnamed_2 - __unnamed_1)
__unnamed_1:
        /*004e*/ 	.byte	0x61, 0x75, 0x74, 0x6f, 0x20, 0x63, 0x75, 0x74, 0x65, 0x3a, 0x3a, 0x61, 0x73, 0x5f, 0x70, 0x6f
        /* <DEDUP_REMOVED lines=27> */
        /*020e*/ 	.byte	0x34, 0x30, 0x39, 0x36, 0x3e, 0x3e, 0x3e, 0x3e, 0x3e, 0x20, 0x26, 0x5d, 0x00
	.type		__unnamed_2,@object
	.size		__unnamed_2,(.L_1 - __unnamed_2)
__unnamed_2:
        /* <DEDUP_REMOVED lines=29> */
.L_1:


//--------------------- .nv.shared._ZN7cutlass13device_kernelINS_4gemm6kernel13GemmUniversalIN4cute5tupleIJiiiiEEENS1_10collective13CollectiveMmaINS1_39MainloopSm90TmaGmmaRmemAWarpSpecializedILi9ENS5_IJNS4_1CILi1EEESB_SB_EEENS1_35KernelTmaWarpSpecializedCooperativeEEENS5_IJNSA_ILi128EEENSA_ILi64EEENSA_ILi32EEEEEEfNS5_IJSB_llEEEfNS5_IJlSB_lEEENS4_8TiledMMAINS4_8MMA_AtomIJNS4_4SM904GMMA29MMA_64x64x8_F32TF32TF32_RS_TNILNSO_7ScaleInE1ELSQ_1EEEEEENS4_6LayoutINS5_IJNSA_ILi2EEESB_SB_EEENS5_IJSB_NSA_ILi0EEESW_EEEEENS5_IJNS4_10UnderscoreESZ_SZ_EEEEENS4_13SM90_TMA_LOADENS4_14ComposedLayoutINS4_7SwizzleILi1ELi4ELi3EEENS4_18smem_ptr_flag_bitsILi32EEENST_INS5_IJNSA_ILi8EEES18_EEENS5_IJSB_S18_EEEEEEENS4_9Copy_AtomIJNS4_39AutoVectorizingCopyWithAssumedAlignmentILi128EEEfEEENS4_8identityES12_NS13_INS14_ILi3ELi4ELi3EEES17_NST_INS5_IJS18_SH_EEENS5_IJSH_SB_EEEEEEEvS1H_EENS_8epilogue10collective6detail29Sm90TmaWarpSpecializedAdapterINS1P_15DefaultEpilogueINS_10tfloat32_tESK_SK_NS1O_6thread17LinearCombinationIS1T_Li1EffLNS1U_9ScaleType4KindE0ELNS_15FloatRoundStyleE2ES1T_EENS1_15EpilogueDefaultEEEEEvvEEEEvNT_6ParamsE --------------------------
	.section	.nv.shared._ZN7cutlass13device_kernelINS_4gemm6kernel13GemmUniversalIN4cute5tupleIJiiiiEEENS1_10collective13CollectiveMmaINS1_39MainloopSm90TmaGmmaRmemAWarpSpecializedILi9ENS5_IJNS4_1CILi1EEESB_SB_EEENS1_35KernelTmaWarpSpecializedCooperativeEEENS5_IJNSA_ILi128EEENSA_ILi64EEENSA_ILi32EEEEEEfNS5_IJSB_llEEEfNS5_IJlSB_lEEENS4_8TiledMMAINS4_8MMA_AtomIJNS4_4SM904GMMA29MMA_64x64x8_F32TF32TF32_RS_TNILNSO_7ScaleInE1ELSQ_1EEEEEENS4_6LayoutINS5_IJNSA_ILi2EEESB_SB_EEENS5_IJSB_NSA_ILi0EEESW_EEEEENS5_IJNS4_10UnderscoreESZ_SZ_EEEEENS4_13SM90_TMA_LOADENS4_14ComposedLayoutINS4_7SwizzleILi1ELi4ELi3EEENS4_18smem_ptr_flag_bitsILi32EEENST_INS5_IJNSA_ILi8EEES18_EEENS5_IJSB_S18_EEEEEEENS4_9Copy_AtomIJNS4_39AutoVectorizingCopyWithAssumedAlignmentILi128EEEfEEENS4_8identityES12_NS13_INS14_ILi3ELi4ELi3EEES17_NST_INS5_IJS18_SH_EEENS5_IJSH_SB_EEEEEEEvS1H_EENS_8epilogue10collective6detail29Sm90TmaWarpSpecializedAdapterINS1P_15DefaultEpilogueINS_10tfloat32_tESK_SK_NS1O_6thread17LinearCombinationIS1T_Li1EffLNS1U_9ScaleType4KindE0ELNS_15FloatRoundStyleE2ES1T_EENS1_15EpilogueDefaultEEEEEvvEEEEvNT_6ParamsE,"aw",@nobits
	.sectionflags	@""
	.align	16
	.zero		1024


//--------------------- .nv.shared.reserved.0     --------------------------
	.section	.nv.shared.reserved.0,"aw",@nobits
	.weak		__nv_reservedSMEM_offset_0_alias
	.size		__nv_reservedSMEM_offset_0_alias, 0, 0
	.other		__nv_reservedSMEM_offset_0_alias,@"STO_CUDA_RESERVED_SHARED STV_DEFAULT"
__nv_reservedSMEM_offset_0_alias:
	.zero		0


//--------------------- .nv.global                --------------------------
	.section	.nv.global,"aw",@nobits
.nv.global:
	.type		_ZN39_INTERNAL_5ad23456_4_k_cu_18e2dc40_26954cute1_E,@object
	.size		_ZN39_INTERNAL_5ad23456_4_k_cu_18e2dc40_26954cute1_E,(_ZN39_INTERNAL_5ad23456_4_k_cu_18e2dc40_26954cuda3std3__45__cpo6cbeginE - _ZN39_INTERNAL_5ad23456_4_k_cu_18e2dc40_26954cute1_E)
_ZN39_INTERNAL_5ad23456_4_k_cu_18e2dc40_26954cute1_E:
	.zero		1
	.type		_ZN39_INTERNAL_5ad23456_4_k_cu_18e2dc40_26954cuda3std3__45__cpo6cbeginE,@object
	.size		_ZN39_INTERNAL_5ad23456_4_k_cu_18e2dc40_26954cuda3std3__45__cpo6cbeginE,(_ZN39_INTERNAL_5ad23456_4_k_cu_18e2dc40_26954cuda3std3__48in_placeE - _ZN39_INTERNAL_5ad23456_4_k_cu_18e2dc40_26954cuda3std3__45__cpo6cbeginE)
_ZN39_INTERNAL_5ad23456_4_k_cu_18e2dc40_26954cuda3std3__45__cpo6cbeginE:
	.zero		1
	.type		_ZN39_INTERNAL_5ad23456_4_k_cu_18e2dc40_26954cuda3std3__48in_placeE,@object
	.size		_ZN39_INTERNAL_5ad23456_4_k_cu_18e2dc40_26954cuda3std3__48in_placeE,(_ZN39_INTERNAL_5ad23456_4_k_cu_18e2dc40_26954cuda3std6ranges3__45__cpo9iter_moveE - _ZN39_INTERNAL_5ad23456_4_k_cu_18e2dc40_26954cuda3std3__48in_placeE)
_ZN39_INTERNAL_5ad23456_4_k_cu_18e2dc40_26954cuda3std3__48in_placeE:
	.zero		1
	.type		_ZN39_INTERNAL_5ad23456_4_k_cu_18e2dc40_26954cuda3std6ranges3__45__cpo9iter_moveE,@object
	.size		_ZN39_INTERNAL_5ad23456_4_k_cu_18e2dc40_26954cuda3std6ranges3__45__cpo9iter_moveE,(_ZN39_INTERNAL_5ad23456_4_k_cu_18e2dc40_26954cuda3std3__45__cpo5beginE - _ZN39_INTERNAL_5ad23456_4_k_cu_18e2dc40_26954cuda3std6ranges3__45__cpo9iter_moveE)
_ZN39_INTERNAL_5ad23456_4_k_cu_18e2dc40_26954cuda3std6ranges3__45__cpo9iter_moveE:
	.zero		1
	.type		_ZN39_INTERNAL_5ad23456_4_k_cu_18e2dc40_26954cuda3std3__45__cpo5beginE,@object
	.size		_ZN39_INTERNAL_5ad23456_4_k_cu_18e2dc40_26954cuda3std3__45__cpo5beginE,(_ZN39_INTERNAL_5ad23456_4_k_cu_18e2dc40_26954cuda3std3__441_GLOBAL__N__5ad23456_4_k_cu_18e2dc40_26956ignoreE - _ZN39_INTERNAL_5ad23456_4_k_cu_18e2dc40_26954cuda3std3__45__cpo5beginE)
_ZN39_INTERNAL_5ad23456_4_k_cu_18e2dc40_26954cuda3std3__45__cpo5beginE:
	.zero		1
	.type		_ZN39_INTERNAL_5ad23456_4_k_cu_18e2dc40_26954cuda3std3__441_GLOBAL__N__5ad23456_4_k_cu_18e2dc40_26956ignoreE,@object
	.size		_ZN39_INTERNAL_5ad23456_4_k_cu_18e2dc40_26954cuda3std3__441_GLOBAL__N__5ad23456_4_k_cu_18e2dc40_26956ignoreE,(_ZN39_INTERNAL_5ad23456_4_k_cu_18e2dc40_26954cute7productE - _ZN39_INTERNAL_5ad23456_4_k_cu_18e2dc40_26954cuda3std3__441_GLOBAL__N__5ad23456_4_k_cu_18e2dc40_26956ignoreE)
_ZN39_INTERNAL_5ad23456_4_k_cu_18e2dc40_26954cuda3std3__441_GLOBAL__N__5ad23456_4_k_cu_18e2dc40_26956ignoreE:
	.zero		1
	.type		_ZN39_INTERNAL_5ad23456_4_k_cu_18e2dc40_26954cute7productE,@object
	.size		_ZN39_INTERNAL_5ad23456_4_k_cu_18e2dc40_26954cute7productE,(_ZN39_INTERNAL_5ad23456_4_k_cu_18e2dc40_26954cuda3std3__45__cpo3endE - _ZN39_INTERNAL_5ad23456_4_k_cu_18e2dc40_26954cute7productE)
_ZN39_INTERNAL_5ad23456_4_k_cu_18e2dc40_26954cute7productE:
	.zero		1
	.type		_ZN39_INTERNAL_5ad23456_4_k_cu_18e2dc40_26954cuda3std3__45__cpo3endE,@object
	.size		_ZN39_INTERNAL_5ad23456_4_k_cu_18e2dc40_26954cuda3std3__45__cpo3endE,(_ZN39_INTERNAL_5ad23456_4_k_cu_18e2dc40_26954cuda3std3__419piecewise_constructE - _ZN39_INTERNAL_5ad23456_4_k_cu_18e2dc40_26954cuda3std3__45__cpo3endE)
_ZN39_INTERNAL_5ad23456_4_k_cu_18e2dc40_26954cuda3std3__45__cpo3endE:
	.zero		1
	.type		_ZN39_INTERNAL_5ad23456_4_k_cu_18e2dc40_26954cuda3std3__419piecewise_constructE,@object
	.size		_ZN39_INTERNAL_5ad23456_4_k_cu_18e2dc40_26954cuda3std3__419piecewise_constructE,(_ZN39_INTERNAL_5ad23456_4_k_cu_18e2dc40_26954cuda3std3__45__cpo4cendE - _ZN39_INTERNAL_5ad23456_4_k_cu_18e2dc40_26954cuda3std3__419piecewise_constructE)
_ZN39_INTERNAL_5ad23456_4_k_cu_18e2dc40_26954cuda3std3__419piecewise_constructE:
	.zero		1
	.type		_ZN39_INTERNAL_5ad23456_4_k_cu_18e2dc40_26954cuda3std3__45__cpo4cendE,@object
	.size		_ZN39_INTERNAL_5ad23456_4_k_cu_18e2dc40_26954cuda3std3__45__cpo4cendE,(_ZN39_INTERNAL_5ad23456_4_k_cu_18e2dc40_26954cuda3std6ranges3__45__cpo4swapE - _ZN39_INTERNAL_5ad23456_4_k_cu_18e2dc40_26954cuda3std3__45__cpo4cendE)
_ZN39_INTERNAL_5ad23456_4_k_cu_18e2dc40_26954cuda3std3__45__cpo4cendE:
	.zero		1
	.type		_ZN39_INTERNAL_5ad23456_4_k_cu_18e2dc40_26954cuda3std6ranges3__45__cpo4swapE,@object
	.size		_ZN39_INTERNAL_5ad23456_4_k_cu_18e2dc40_26954cuda3std6ranges3__45__cpo4swapE,(.L_9 - _ZN39_INTERNAL_5ad23456_4_k_cu_18e2dc40_26954cuda3std6ranges3__45__cpo4swapE)
_ZN39_INTERNAL_5ad23456_4_k_cu_18e2dc40_26954cuda3std6ranges3__45__cpo4swapE:
	.zero		1
.L_9:


//--------------------- .nv.constant0._ZN7cutlass13device_kernelINS_4gemm6kernel13GemmUniversalIN4cute5tupleIJiiiiEEENS1_10collective13CollectiveMmaINS1_39MainloopSm90TmaGmmaRmemAWarpSpecializedILi9ENS5_IJNS4_1CILi1EEESB_SB_EEENS1_35KernelTmaWarpSpecializedCooperativeEEENS5_IJNSA_ILi128EEENSA_ILi64EEENSA_ILi32EEEEEEfNS5_IJSB_llEEEfNS5_IJlSB_lEEENS4_8TiledMMAINS4_8MMA_AtomIJNS4_4SM904GMMA29MMA_64x64x8_F32TF32TF32_RS_TNILNSO_7ScaleInE1ELSQ_1EEEEEENS4_6LayoutINS5_IJNSA_ILi2EEESB_SB_EEENS5_IJSB_NSA_ILi0EEESW_EEEEENS5_IJNS4_10UnderscoreESZ_SZ_EEEEENS4_13SM90_TMA_LOADENS4_14ComposedLayoutINS4_7SwizzleILi1ELi4ELi3EEENS4_18smem_ptr_flag_bitsILi32EEENST_INS5_IJNSA_ILi8EEES18_EEENS5_IJSB_S18_EEEEEEENS4_9Copy_AtomIJNS4_39AutoVectorizingCopyWithAssumedAlignmentILi128EEEfEEENS4_8identityES12_NS13_INS14_ILi3ELi4ELi3EEES17_NST_INS5_IJS18_SH_EEENS5_IJSH_SB_EEEEEEEvS1H_EENS_8epilogue10collective6detail29Sm90TmaWarpSpecializedAdapterINS1P_15DefaultEpilogueINS_10tfloat32_tESK_SK_NS1O_6thread17LinearCombinationIS1T_Li1EffLNS1U_9ScaleType4KindE0ELNS_15FloatRoundStyleE2ES1T_EENS1_15EpilogueDefaultEEEEEvvEEEEvNT_6ParamsE --------------------------
	.section	.nv.constant0._ZN7cutlass13device_kernelINS_4gemm6kernel13GemmUniversalIN4cute5tupleIJiiiiEEENS1_10collective13CollectiveMmaINS1_39MainloopSm90TmaGmmaRmemAWarpSpecializedILi9ENS5_IJNS4_1CILi1EEESB_SB_EEENS1_35KernelTmaWarpSpecializedCooperativeEEENS5_IJNSA_ILi128EEENSA_ILi64EEENSA_ILi32EEEEEEfNS5_IJSB_llEEEfNS5_IJlSB_lEEENS4_8TiledMMAINS4_8MMA_AtomIJNS4_4SM904GMMA29MMA_64x64x8_F32TF32TF32_RS_TNILNSO_7ScaleInE1ELSQ_1EEEEEENS4_6LayoutINS5_IJNSA_ILi2EEESB_SB_EEENS5_IJSB_NSA_ILi0EEESW_EEEEENS5_IJNS4_10UnderscoreESZ_SZ_EEEEENS4_13SM90_TMA_LOADENS4_14ComposedLayoutINS4_7SwizzleILi1ELi4ELi3EEENS4_18smem_ptr_flag_bitsILi32EEENST_INS5_IJNSA_ILi8EEES18_EEENS5_IJSB_S18_EEEEEEENS4_9Copy_AtomIJNS4_39AutoVectorizingCopyWithAssumedAlignmentILi128EEEfEEENS4_8identityES12_NS13_INS14_ILi3ELi4ELi3EEES17_NST_INS5_IJS18_SH_EEENS5_IJSH_SB_EEEEEEEvS1H_EENS_8epilogue10collective6detail29Sm90TmaWarpSpecializedAdapterINS1P_15DefaultEpilogueINS_10tfloat32_tESK_SK_NS1O_6thread17LinearCombinationIS1T_Li1EffLNS1U_9ScaleType4KindE0ELNS_15FloatRoundStyleE2ES1T_EENS1_15EpilogueDefaultEEEEEvvEEEEvNT_6ParamsE,"a",@progbits
	.sectionflags	@""
	.align	4
.nv.constant0._ZN7cutlass13device_kernelINS_4gemm6kernel13GemmUniversalIN4cute5tupleIJiiiiEEENS1_10collective13CollectiveMmaINS1_39MainloopSm90TmaGmmaRmemAWarpSpecializedILi9ENS5_IJNS4_1CILi1EEESB_SB_EEENS1_35KernelTmaWarpSpecializedCooperativeEEENS5_IJNSA_ILi128EEENSA_ILi64EEENSA_ILi32EEEEEEfNS5_IJSB_llEEEfNS5_IJlSB_lEEENS4_8TiledMMAINS4_8MMA_AtomIJNS4_4SM904GMMA29MMA_64x64x8_F32TF32TF32_RS_TNILNSO_7ScaleInE1ELSQ_1EEEEEENS4_6LayoutINS5_IJNSA_ILi2EEESB_SB_EEENS5_IJSB_NSA_ILi0EEESW_EEEEENS5_IJNS4_10UnderscoreESZ_SZ_EEEEENS4_13SM90_TMA_LOADENS4_14ComposedLayoutINS4_7SwizzleILi1ELi4ELi3EEENS4_18smem_ptr_flag_bitsILi32EEENST_INS5_IJNSA_ILi8EEES18_EEENS5_IJSB_S18_EEEEEEENS4_9Copy_AtomIJNS4_39AutoVectorizingCopyWithAssumedAlignmentILi128EEEfEEENS4_8identityES12_NS13_INS14_ILi3ELi4ELi3EEES17_NST_INS5_IJS18_SH_EEENS5_IJSH_SB_EEEEEEEvS1H_EENS_8epilogue10collective6detail29Sm90TmaWarpSpecializedAdapterINS1P_15DefaultEpilogueINS_10tfloat32_tESK_SK_NS1O_6thread17LinearCombinationIS1T_Li1EffLNS1U_9ScaleType4KindE0ELNS_15FloatRoundStyleE2ES1T_EENS1_15EpilogueDefaultEEEEEvvEEEEvNT_6ParamsE:
	.zero		1664


//--------------------- SYMBOLS --------------------------

	.type		.nv.reservedSmem.offset0,@object
	.size		.nv.reservedSmem.offset0,0x4
	.type		__assertfail,@function
